// auto-generated by cutlass_sweep.gemm — config: {"arch": "sm_100", "cluster_m": 2, "cluster_n": 1, "dtype": "e4m3", "stages": 0, "tile_k": 32, "tile_m": 256, "tile_n": 128}
#include "cutlass/cutlass.h"
#include "cutlass/gemm/collective/collective_builder.hpp"
#include "cutlass/gemm/device/gemm_universal_adapter.h"
#include "cutlass/gemm/kernel/gemm_universal.hpp"
#include "cutlass/epilogue/collective/collective_builder.hpp"

using ElemA = cutlass::float_e4m3_t;
using ElemB = cutlass::float_e4m3_t;
using ElemCD = cutlass::float_e4m3_t;
using Acc  = float;
using TileShape    = cute::Shape<cute::_256, cute::_128, cute::_32>;
using ClusterShape = cute::Shape<cute::_2, cute::_1, cute::_1>;

using CollectiveEpilogue = typename cutlass::epilogue::collective::CollectiveBuilder<
    cutlass::arch::Sm100, cutlass::arch::OpClassTensorOp,
    TileShape, ClusterShape,
    cutlass::epilogue::collective::EpilogueTileAuto,
    Acc, Acc,
    ElemCD, cutlass::layout::RowMajor, 128 / cutlass::sizeof_bits<ElemCD>::value,
    ElemCD, cutlass::layout::RowMajor, 128 / cutlass::sizeof_bits<ElemCD>::value,
    cutlass::epilogue::collective::EpilogueScheduleAuto
  >::CollectiveOp;

using CollectiveMainloop = typename cutlass::gemm::collective::CollectiveBuilder<
    cutlass::arch::Sm100, cutlass::arch::OpClassTensorOp,
    ElemA, cutlass::layout::RowMajor, 128 / cutlass::sizeof_bits<ElemA>::value,
    ElemB, cutlass::layout::ColumnMajor, 128 / cutlass::sizeof_bits<ElemB>::value,
    Acc,
    TileShape, ClusterShape,
    cutlass::gemm::collective::StageCountAutoCarveout<static_cast<int>(sizeof(typename CollectiveEpilogue::SharedStorage))>,
    cutlass::gemm::collective::KernelScheduleAuto
  >::CollectiveOp;

using GemmKernel = cutlass::gemm::kernel::GemmUniversal<
    cute::Shape<int,int,int,int>,
    CollectiveMainloop,
    CollectiveEpilogue
>;
using Gemm = cutlass::gemm::device::GemmUniversalAdapter<GemmKernel>;

// Force the device kernel symbol into the cubin without needing a host main.
auto* _anchor = &cutlass::device_kernel<GemmKernel>;


// ===== COMPILED SASS (sm_100a) =====

	.target	sm_100a

	.elftype	@"ET_EXEC"


//--------------------- .note.nv.tkinfo           --------------------------
	.section	.note.nv.tkinfo,"",@"SHT_NOTE"
	.sectionflags	@"SHF_NOTE_NV_TKINFO"
	.tkinfo
        /*0018*/ 	.word	0x00000002
        /*0030*/ 	.string	""
        /*0030*/ 	.string	"ptxas"
        /*0030*/ 	.string	"Cuda compilation tools, release 13.0, V13.0.88"
        /*0030*/ 	.string	"Build cuda_13.0.r13.0/compiler.36424714_0"
        /*0030*/ 	.string	"-arch sm_100a -m 64 "



//--------------------- .note.nv.cuinfo           --------------------------
	.section	.note.nv.cuinfo,"",@"SHT_NOTE"
	.sectionflags	@"SHF_NOTE_NV_CUINFO"
        /*0018*/ 	.short	0x0002
        /*001a*/ 	.short	0x0064
        /*001c*/ 	.short	0x0082
	.zero		2


//--------------------- .nv.info                  --------------------------
	.section	.nv.info,"",@"SHT_CUDA_INFO"
	.align	4


	//----- nvinfo : EIATTR_REGCOUNT
	.align		4
        /*0000*/ 	.byte	0x04, 0x2f
        /*0002*/ 	.short	(.L_19 - .L_18)
	.align		4
.L_18:
        /*0004*/ 	.word	index@(_ZN7cutlass13device_kernelINS_4gemm6kernel13GemmUniversalIN4cute5tupleIJiiiiEEENS1_10collective13CollectiveMmaINS1_35MainloopSm100TmaUmmaWarpSpecializedILi32ELi2ELi4ENS5_IJNS4_1CILi2EEENSA_ILi1EEESC_EEEEENS5_IJNSA_ILi256EEENSA_ILi128EEENSA_ILi32EEEEEENS_12float_e4m3_tENS5_IJlSC_lEEESJ_SK_NS4_8TiledMMAINS4_8MMA_AtomIJNS4_10MMA_TraitsINS4_25SM100_MMA_F8F6F4_2x1SM_SSEJSJ_SJ_fSF_SG_NS4_17integral_constantINS4_4UMMA5MajorELSR_0EEESS_NSP_INSQ_7ScaleInELST_0EEESU_EEEEEENS4_6LayoutINS5_IJSC_SC_SC_EEENS5_IJNSA_ILi0EEESZ_SZ_EEEEENS5_IJNS4_10UnderscoreES12_S12_EEEEENS4_18SM100_TMA_2SM_LOADENS4_14ComposedLayoutINS4_7SwizzleILi1ELi4ELi3EEENS4_18smem_ptr_flag_bitsILi8EEENSX_INS5_IJNSA_ILi8EEESH_EEENS5_IJSH_SC_EEEEEEEvNS4_8identityES15_S1F_vS1G_EENS_8epilogue10collective18CollectiveEpilogueINS1I_23Sm100TmaWarpSpecializedILi2ELi2ELi64ELb0ELb0EEEJNS5_IJSG_SG_SH_EEENS5_IJNSX_ISG_SC_EENSX_INSA_ILi64EEESC_EEEEESJ_SK_SJ_SK_NS1I_6fusion15FusionCallbacksIS1M_NS1S_17LinearCombinationISJ_fSJ_fLNS_15FloatRoundStyleE2EEES1N_S1R_JEEENS4_5SM1004TMEM4LOAD26SM100_TMEM_LOAD_32dp32b64xENS4_13SM90_TMA_LOADENS16_INS17_ILi2ELi4ELi3EEES1A_NSX_INS5_IJS1B_S1P_EEENS5_IJS1P_SC_EEEEEEENS4_39AutoVectorizingCopyWithAssumedAlignmentILi128EEENS4_14SM90_TMA_STOREES27_S29_S29_EEEvvEEEEvNT_6ParamsE)
        /*0008*/ 	.word	0x000000de


	//----- nvinfo : EIATTR_FRAME_SIZE
	.align		4
.L_19:
        /*000c*/ 	.byte	0x04, 0x11
        /*000e*/ 	.short	(.L_21 - .L_20)
	.align		4
.L_20:
        /*0010*/ 	.word	index@($__internal_2_$__cuda_sm10x_tcgen05_guardrail_trap_unallocated_columns_being_dealloced)
        /*0014*/ 	.word	0x00000000


	//----- nvinfo : EIATTR_FRAME_SIZE
	.align		4
.L_21:
        /*0018*/ 	.byte	0x04, 0x11
        /*001a*/ 	.short	(.L_23 - .L_22)
	.align		4
.L_22:
        /*001c*/ 	.word	index@($__internal_1_$__cuda_sm10x_tcgen05_guardrail_trap_phase_invalid_during_alloc)
        /*0020*/ 	.word	0x00000000


	//----- nvinfo : EIATTR_FRAME_SIZE
	.align		4
.L_23:
        /*0024*/ 	.byte	0x04, 0x11
        /*0026*/ 	.short	(.L_25 - .L_24)
	.align		4
.L_24:
        /*0028*/ 	.word	index@($__internal_0_$__cuda_sm10x_tcgen05_guardrail_trap_col_being_dealloced_not_returned_by_alloc)
        /*002c*/ 	.word	0x00000000


	//----- nvinfo : EIATTR_FRAME_SIZE
	.align		4
.L_25:
        /*0030*/ 	.byte	0x04, 0x11
        /*0032*/ 	.short	(.L_27 - .L_26)
	.align		4
.L_26:
        /*0034*/ 	.word	index@(_ZN7cutlass13device_kernelINS_4gemm6kernel13GemmUniversalIN4cute5tupleIJiiiiEEENS1_10collective13CollectiveMmaINS1_35MainloopSm100TmaUmmaWarpSpecializedILi32ELi2ELi4ENS5_IJNS4_1CILi2EEENSA_ILi1EEESC_EEEEENS5_IJNSA_ILi256EEENSA_ILi128EEENSA_ILi32EEEEEENS_12float_e4m3_tENS5_IJlSC_lEEESJ_SK_NS4_8TiledMMAINS4_8MMA_AtomIJNS4_10MMA_TraitsINS4_25SM100_MMA_F8F6F4_2x1SM_SSEJSJ_SJ_fSF_SG_NS4_17integral_constantINS4_4UMMA5MajorELSR_0EEESS_NSP_INSQ_7ScaleInELST_0EEESU_EEEEEENS4_6LayoutINS5_IJSC_SC_SC_EEENS5_IJNSA_ILi0EEESZ_SZ_EEEEENS5_IJNS4_10UnderscoreES12_S12_EEEEENS4_18SM100_TMA_2SM_LOADENS4_14ComposedLayoutINS4_7SwizzleILi1ELi4ELi3EEENS4_18smem_ptr_flag_bitsILi8EEENSX_INS5_IJNSA_ILi8EEESH_EEENS5_IJSH_SC_EEEEEEEvNS4_8identityES15_S1F_vS1G_EENS_8epilogue10collective18CollectiveEpilogueINS1I_23Sm100TmaWarpSpecializedILi2ELi2ELi64ELb0ELb0EEEJNS5_IJSG_SG_SH_EEENS5_IJNSX_ISG_SC_EENSX_INSA_ILi64EEESC_EEEEESJ_SK_SJ_SK_NS1I_6fusion15FusionCallbacksIS1M_NS1S_17LinearCombinationISJ_fSJ_fLNS_15FloatRoundStyleE2EEES1N_S1R_JEEENS4_5SM1004TMEM4LOAD26SM100_TMEM_LOAD_32dp32b64xENS4_13SM90_TMA_LOADENS16_INS17_ILi2ELi4ELi3EEES1A_NSX_INS5_IJS1B_S1P_EEENS5_IJS1P_SC_EEEEEEENS4_39AutoVectorizingCopyWithAssumedAlignmentILi128EEENS4_14SM90_TMA_STOREES27_S29_S29_EEEvvEEEEvNT_6ParamsE)
        /*0038*/ 	.word	0x00000000


	//----- nvinfo : EIATTR_MIN_STACK_SIZE
	.align		4
.L_27:
        /*003c*/ 	.byte	0x04, 0x12
        /*003e*/ 	.short	(.L_29 - .L_28)
	.align		4
.L_28:
        /*0040*/ 	.word	index@(_ZN7cutlass13device_kernelINS_4gemm6kernel13GemmUniversalIN4cute5tupleIJiiiiEEENS1_10collective13CollectiveMmaINS1_35MainloopSm100TmaUmmaWarpSpecializedILi32ELi2ELi4ENS5_IJNS4_1CILi2EEENSA_ILi1EEESC_EEEEENS5_IJNSA_ILi256EEENSA_ILi128EEENSA_ILi32EEEEEENS_12float_e4m3_tENS5_IJlSC_lEEESJ_SK_NS4_8TiledMMAINS4_8MMA_AtomIJNS4_10MMA_TraitsINS4_25SM100_MMA_F8F6F4_2x1SM_SSEJSJ_SJ_fSF_SG_NS4_17integral_constantINS4_4UMMA5MajorELSR_0EEESS_NSP_INSQ_7ScaleInELST_0EEESU_EEEEEENS4_6LayoutINS5_IJSC_SC_SC_EEENS5_IJNSA_ILi0EEESZ_SZ_EEEEENS5_IJNS4_10UnderscoreES12_S12_EEEEENS4_18SM100_TMA_2SM_LOADENS4_14ComposedLayoutINS4_7SwizzleILi1ELi4ELi3EEENS4_18smem_ptr_flag_bitsILi8EEENSX_INS5_IJNSA_ILi8EEESH_EEENS5_IJSH_SC_EEEEEEEvNS4_8identityES15_S1F_vS1G_EENS_8epilogue10collective18CollectiveEpilogueINS1I_23Sm100TmaWarpSpecializedILi2ELi2ELi64ELb0ELb0EEEJNS5_IJSG_SG_SH_EEENS5_IJNSX_ISG_SC_EENSX_INSA_ILi64EEESC_EEEEESJ_SK_SJ_SK_NS1I_6fusion15FusionCallbacksIS1M_NS1S_17LinearCombinationISJ_fSJ_fLNS_15FloatRoundStyleE2EEES1N_S1R_JEEENS4_5SM1004TMEM4LOAD26SM100_TMEM_LOAD_32dp32b64xENS4_13SM90_TMA_LOADENS16_INS17_ILi2ELi4ELi3EEES1A_NSX_INS5_IJS1B_S1P_EEENS5_IJS1P_SC_EEEEEEENS4_39AutoVectorizingCopyWithAssumedAlignmentILi128EEENS4_14SM90_TMA_STOREES27_S29_S29_EEEvvEEEEvNT_6ParamsE)
        /*0044*/ 	.word	0x00000000
.L_29:


//--------------------- .nv.compat                --------------------------
	.section	.nv.compat,"",@"SHT_CUDA_COMPAT_INFO"
	.align	4
        /*0000*/ 	.byte	0x02, 0x09, 0x01, 0x00, 0x02, 0x02, 0x02, 0x00, 0x02, 0x05, 0x05, 0x00, 0x03, 0x07, 0x01, 0x01
        /*0010*/ 	.byte	0x02, 0x03, 0x01, 0x00, 0x02, 0x06, 0x01, 0x00, 0x04, 0x0b, 0x08, 0x00, 0x09, 0x00, 0x00, 0x00
        /*0020*/ 	.byte	0x00, 0x00, 0x00, 0x00


//--------------------- .nv.info._ZN7cutlass13device_kernelINS_4gemm6kernel13GemmUniversalIN4cute5tupleIJiiiiEEENS1_10collective13CollectiveMmaINS1_35MainloopSm100TmaUmmaWarpSpecializedILi32ELi2ELi4ENS5_IJNS4_1CILi2EEENSA_ILi1EEESC_EEEEENS5_IJNSA_ILi256EEENSA_ILi128EEENSA_ILi32EEEEEENS_12float_e4m3_tENS5_IJlSC_lEEESJ_SK_NS4_8TiledMMAINS4_8MMA_AtomIJNS4_10MMA_TraitsINS4_25SM100_MMA_F8F6F4_2x1SM_SSEJSJ_SJ_fSF_SG_NS4_17integral_constantINS4_4UMMA5MajorELSR_0EEESS_NSP_INSQ_7ScaleInELST_0EEESU_EEEEEENS4_6LayoutINS5_IJSC_SC_SC_EEENS5_IJNSA_ILi0EEESZ_SZ_EEEEENS5_IJNS4_10UnderscoreES12_S12_EEEEENS4_18SM100_TMA_2SM_LOADENS4_14ComposedLayoutINS4_7SwizzleILi1ELi4ELi3EEENS4_18smem_ptr_flag_bitsILi8EEENSX_INS5_IJNSA_ILi8EEESH_EEENS5_IJSH_SC_EEEEEEEvNS4_8identityES15_S1F_vS1G_EENS_8epilogue10collective18CollectiveEpilogueINS1I_23Sm100TmaWarpSpecializedILi2ELi2ELi64ELb0ELb0EEEJNS5_IJSG_SG_SH_EEENS5_IJNSX_ISG_SC_EENSX_INSA_ILi64EEESC_EEEEESJ_SK_SJ_SK_NS1I_6fusion15FusionCallbacksIS1M_NS1S_17LinearCombinationISJ_fSJ_fLNS_15FloatRoundStyleE2EEES1N_S1R_JEEENS4_5SM1004TMEM4LOAD26SM100_TMEM_LOAD_32dp32b64xENS4_13SM90_TMA_LOADENS16_INS17_ILi2ELi4ELi3EEES1A_NSX_INS5_IJS1B_S1P_EEENS5_IJS1P_SC_EEEEEEENS4_39AutoVectorizingCopyWithAssumedAlignmentILi128EEENS4_14SM90_TMA_STOREES27_S29_S29_EEEvvEEEEvNT_6ParamsE --------------------------
	.section	.nv.info._ZN7cutlass13device_kernelINS_4gemm6kernel13GemmUniversalIN4cute5tupleIJiiiiEEENS1_10collective13CollectiveMmaINS1_35MainloopSm100TmaUmmaWarpSpecializedILi32ELi2ELi4ENS5_IJNS4_1CILi2EEENSA_ILi1EEESC_EEEEENS5_IJNSA_ILi256EEENSA_ILi128EEENSA_ILi32EEEEEENS_12float_e4m3_tENS5_IJlSC_lEEESJ_SK_NS4_8TiledMMAINS4_8MMA_AtomIJNS4_10MMA_TraitsINS4_25SM100_MMA_F8F6F4_2x1SM_SSEJSJ_SJ_fSF_SG_NS4_17integral_constantINS4_4UMMA5MajorELSR_0EEESS_NSP_INSQ_7ScaleInELST_0EEESU_EEEEEENS4_6LayoutINS5_IJSC_SC_SC_EEENS5_IJNSA_ILi0EEESZ_SZ_EEEEENS5_IJNS4_10UnderscoreES12_S12_EEEEENS4_18SM100_TMA_2SM_LOADENS4_14ComposedLayoutINS4_7SwizzleILi1ELi4ELi3EEENS4_18smem_ptr_flag_bitsILi8EEENSX_INS5_IJNSA_ILi8EEESH_EEENS5_IJSH_SC_EEEEEEEvNS4_8identityES15_S1F_vS1G_EENS_8epilogue10collective18CollectiveEpilogueINS1I_23Sm100TmaWarpSpecializedILi2ELi2ELi64ELb0ELb0EEEJNS5_IJSG_SG_SH_EEENS5_IJNSX_ISG_SC_EENSX_INSA_ILi64EEESC_EEEEESJ_SK_SJ_SK_NS1I_6fusion15FusionCallbacksIS1M_NS1S_17LinearCombinationISJ_fSJ_fLNS_15FloatRoundStyleE2EEES1N_S1R_JEEENS4_5SM1004TMEM4LOAD26SM100_TMEM_LOAD_32dp32b64xENS4_13SM90_TMA_LOADENS16_INS17_ILi2ELi4ELi3EEES1A_NSX_INS5_IJS1B_S1P_EEENS5_IJS1P_SC_EEEEEEENS4_39AutoVectorizingCopyWithAssumedAlignmentILi128EEENS4_14SM90_TMA_STOREES27_S29_S29_EEEvvEEEEvNT_6ParamsE,"",@"SHT_CUDA_INFO"
	.sectionflags	@""
	.align	4


	//----- nvinfo : EIATTR_CUDA_API_VERSION
	.align		4
        /*0000*/ 	.byte	0x04, 0x37
        /*0002*/ 	.short	(.L_31 - .L_30)
.L_30:
        /*0004*/ 	.word	0x00000082


	//----- nvinfo : EIATTR_KPARAM_INFO
	.align		4
.L_31:
        /*0008*/ 	.byte	0x04, 0x17
        /*000a*/ 	.short	(.L_33 - .L_32)
.L_32:
        /*000c*/ 	.word	0x00000000
        /*0010*/ 	.short	0x0000
        /*0012*/ 	.short	0x0000
        /*0014*/ 	.byte	0x00, 0xf0, 0x01, 0x20


	//----- nvinfo : EIATTR_AT_ENTRY_FRAGMENTS
	.align		4
.L_33:
        /*0018*/ 	.byte	0x04, 0x4f
        /*001a*/ 	.short	(.L_35 - .L_34)


	//   ....[0]....
.L_34:
        /*001c*/ 	.word	0x00000007


	//----- nvinfo : EIATTR_RESERVED_SMEM_USED
	.align		4
.L_35:
        /*0020*/ 	.byte	0x01, 0x41
	.zero		2


	//----- nvinfo : EIATTR_SPARSE_MMA_MASK
	.align		4
        /*0024*/ 	.byte	0x03, 0x50
        /*0026*/ 	.short	0x0000


	//----- nvinfo : EIATTR_TCGEN05_2CTA_USED
	.align		4
        /*0028*/ 	.byte	0x01, 0x52
	.zero		2


	//----- nvinfo : EIATTR_MAXREG_COUNT
	.align		4
        /*002c*/ 	.byte	0x03, 0x1b
        /*002e*/ 	.short	0x00ff


	//----- nvinfo : EIATTR_NUM_BARRIERS
	.align		4
        /*0030*/ 	.byte	0x02, 0x4c
        /*0032*/ 	.byte	0x07
	.zero		1


	//----- nvinfo : EIATTR_EXTERNS
	.align		4
        /*0034*/ 	.byte	0x04, 0x0f
        /*0036*/ 	.short	(.L_37 - .L_36)


	//   ....[0]....
	.align		4
.L_36:
        /*0038*/ 	.word	index@(__assertfail)


	//----- nvinfo : EIATTR_MERCURY_ISA_VERSION
	.align		4
.L_37:
        /*003c*/ 	.byte	0x03, 0x5f
        /*003e*/ 	.short	0x0101


	//----- nvinfo : EIATTR_INT_WARP_WIDE_INSTR_OFFSETS
	.align		4
        /*0040*/ 	.byte	0x04, 0x31
        /*0042*/ 	.short	(.L_39 - .L_38)


	//   ....[0]....
.L_38:
        /*0044*/ 	.word	0x00001080


	//   ....[1]....
        /*0048*/ 	.word	0x00001120


	//   ....[2]....
        /*004c*/ 	.word	0x00002480


	//   ....[3]....
        /*0050*/ 	.word	0x000051d0


	//   ....[4]....
        /*0054*/ 	.word	0x000051f0


	//   ....[5]....
        /*0058*/ 	.word	0x00005220


	//   ....[6]....
        /*005c*/ 	.word	0x00005b50


	//   ....[7]....
        /*0060*/ 	.word	0x00005bc0


	//   ....[8]....
        /*0064*/ 	.word	0x00005da0


	//   ....[9]....
        /*0068*/ 	.word	0x00005f00


	//----- nvinfo : EIATTR_COOP_GROUP_MASK_REGIDS
	.align		4
.L_39:
        /*006c*/ 	.byte	0x04, 0x29
        /*006e*/ 	.short	(.L_41 - .L_40)


	//   ....[0]....
.L_40:
        /*0070*/ 	.word	0xffffffff


	//   ....[1]....
        /*0074*/ 	.word	0xffffffff


	//   ....[2]....
        /*0078*/ 	.word	0xffffffff


	//   ....[3]....
        /*007c*/ 	.word	0xffffffff


	//   ....[4]....
        /*0080*/ 	.word	0xffffffff


	//   ....[5]....
        /*0084*/ 	.word	0xffffffff


	//   ....[6]....
        /*0088*/ 	.word	0xffffffff


	//   ....[7]....
        /*008c*/ 	.word	0xffffffff


	//   ....[8]....
        /*0090*/ 	.word	0xffffffff


	//   ....[9]....
        /*0094*/ 	.word	0xffffffff


	//   ....[10]....
        /*0098*/ 	.word	0xffffffff


	//   ....[11]....
        /*009c*/ 	.word	0xffffffff


	//   ....[12]....
        /*00a0*/ 	.word	0xffffffff


	//   ....[13]....
        /*00a4*/ 	.word	0xffffffff


	//----- nvinfo : EIATTR_COOP_GROUP_INSTR_OFFSETS
	.align		4
.L_41:
        /*00a8*/ 	.byte	0x04, 0x28
        /*00aa*/ 	.short	(.L_43 - .L_42)


	//   ....[0]....
.L_42:
        /*00ac*/ 	.word	0x000000c0


	//   ....[1]....
        /*00b0*/ 	.word	0x00000500


	//   ....[2]....
        /*00b4*/ 	.word	0x00000a30


	//   ....[3]....
        /*00b8*/ 	.word	0x00000b80


	//   ....[4]....
        /*00bc*/ 	.word	0x00000c70


	//   ....[5]....
        /*00c0*/ 	.word	0x00000dd0


	//   ....[6]....
        /*00c4*/ 	.word	0x00000f60


	//   ....[7]....
        /*00c8*/ 	.word	0x000011a0


	//   ....[8]....
        /*00cc*/ 	.word	0x00002360


	//   ....[9]....
        /*00d0*/ 	.word	0x00004100


	//   ....[10]....
        /*00d4*/ 	.word	0x000045d0


	//   ....[11]....
        /*00d8*/ 	.word	0x00004600


	//   ....[12]....
        /*00dc*/ 	.word	0x000050d0


	//   ....[13]....
        /*00e0*/ 	.word	0x000052e0


	//----- nvinfo : EIATTR_VRC_CTA_INIT_COUNT
	.align		4
.L_43:
        /*00e4*/ 	.byte	0x02, 0x4a
        /*00e6*/ 	.byte	0x80
	.zero		1


	//----- nvinfo : EIATTR_SYSCALL_OFFSETS
	.align		4
        /*00e8*/ 	.byte	0x04, 0x46
        /*00ea*/ 	.short	(.L_45 - .L_44)


	//   ....[0]....
.L_44:
        /*00ec*/ 	.word	0x00006930


	//   ....[1]....
        /*00f0*/ 	.word	0x00006a70


	//   ....[2]....
        /*00f4*/ 	.word	0x000072d0


	//   ....[3]....
        /*00f8*/ 	.word	0x000088e0


	//----- nvinfo : EIATTR_MBARRIER_INSTR_OFFSETS
	.align		4
.L_45:
        /*00fc*/ 	.byte	0x04, 0x39
        /*00fe*/ 	.short	(.L_47 - .L_46)


	//   ....[0]....
.L_46:
        /*0100*/ 	.word	0x00000610
        /*0104*/ 	.word	0x000000ff
        /*0108*/ 	.word	0x00000000
        /*010c*/ 	.short	0x0100
        /*010e*/ 	.byte	0x08
	.zero		1


	//   ....[1]....
        /*0110*/ 	.word	0x00000620
        /*0114*/ 	.word	0x000000ff
        /*0118*/ 	.word	0x00000100
        /*011c*/ 	.short	0x0100
        /*011e*/ 	.byte	0x08
	.zero		1


	//   ....[2]....
        /*0120*/ 	.word	0x00000630
        /*0124*/ 	.word	0x000000ff
        /*0128*/ 	.word	0x00000008
        /*012c*/ 	.short	0x0100
        /*012e*/ 	.byte	0x08
	.zero		1


	//   ....[3]....
        /*0130*/ 	.word	0x00000640
        /*0134*/ 	.word	0x000000ff
        /*0138*/ 	.word	0x00000108
        /*013c*/ 	.short	0x0100
        /*013e*/ 	.byte	0x08
	.zero		1


	//   ....[4]....
        /*0140*/ 	.word	0x00000650
        /*0144*/ 	.word	0x000000ff
        /*0148*/ 	.word	0x00000010
        /*014c*/ 	.short	0x0100
        /*014e*/ 	.byte	0x08
	.zero		1


	//   ....[5]....
        /*0150*/ 	.word	0x00000660
        /*0154*/ 	.word	0x000000ff
        /*0158*/ 	.word	0x00000110
        /*015c*/ 	.short	0x0100
        /*015e*/ 	.byte	0x08
	.zero		1


	//   ....[6]....
        /*0160*/ 	.word	0x00000670
        /*0164*/ 	.word	0x000000ff
        /*0168*/ 	.word	0x00000018
        /*016c*/ 	.short	0x0100
        /*016e*/ 	.byte	0x08
	.zero		1


	//   ....[7]....
        /*0170*/ 	.word	0x00000680
        /*0174*/ 	.word	0x000000ff
        /*0178*/ 	.word	0x00000118
        /*017c*/ 	.short	0x0100
        /*017e*/ 	.byte	0x08
	.zero		1


	//   ....[8]....
        /*0180*/ 	.word	0x00000690
        /*0184*/ 	.word	0x000000ff
        /*0188*/ 	.word	0x00000020
        /*018c*/ 	.short	0x0100
        /*018e*/ 	.byte	0x08
	.zero		1


	//   ....[9]....
        /*0190*/ 	.word	0x000006a0
        /*0194*/ 	.word	0x000000ff
        /*0198*/ 	.word	0x00000120
        /*019c*/ 	.short	0x0100
        /*019e*/ 	.byte	0x08
	.zero		1


	//   ....[10]....
        /*01a0*/ 	.word	0x000006b0
        /*01a4*/ 	.word	0x000000ff
        /*01a8*/ 	.word	0x00000028
        /*01ac*/ 	.short	0x0100
        /*01ae*/ 	.byte	0x08
	.zero		1


	//   ....[11]....
        /*01b0*/ 	.word	0x000006c0
        /*01b4*/ 	.word	0x000000ff
        /*01b8*/ 	.word	0x00000128
        /*01bc*/ 	.short	0x0100
        /*01be*/ 	.byte	0x08
	.zero		1


	//   ....[12]....
        /*01c0*/ 	.word	0x000006d0
        /*01c4*/ 	.word	0x000000ff
        /*01c8*/ 	.word	0x00000030
        /*01cc*/ 	.short	0x0100
        /*01ce*/ 	.byte	0x08
	.zero		1


	//   ....[13]....
        /*01d0*/ 	.word	0x000006e0
        /*01d4*/ 	.word	0x000000ff
        /*01d8*/ 	.word	0x00000130
        /*01dc*/ 	.short	0x0100
        /*01de*/ 	.byte	0x08
	.zero		1


	//   ....[14]....
        /*01e0*/ 	.word	0x000006f0
        /*01e4*/ 	.word	0x000000ff
        /*01e8*/ 	.word	0x00000038
        /*01ec*/ 	.short	0x0100
        /*01ee*/ 	.byte	0x08
	.zero		1


	//   ....[15]....
        /*01f0*/ 	.word	0x00000700
        /*01f4*/ 	.word	0x000000ff
        /*01f8*/ 	.word	0x00000138
        /*01fc*/ 	.short	0x0100
        /*01fe*/ 	.byte	0x08
	.zero		1


	//   ....[16]....
        /*0200*/ 	.word	0x00000710
        /*0204*/ 	.word	0x000000ff
        /*0208*/ 	.word	0x00000040
        /*020c*/ 	.short	0x0100
        /*020e*/ 	.byte	0x08
	.zero		1


	//   ....[17]....
        /*0210*/ 	.word	0x00000720
        /*0214*/ 	.word	0x000000ff
        /*0218*/ 	.word	0x00000140
        /*021c*/ 	.short	0x0100
        /*021e*/ 	.byte	0x08
	.zero		1


	//   ....[18]....
        /*0220*/ 	.word	0x00000730
        /*0224*/ 	.word	0x000000ff
        /*0228*/ 	.word	0x00000048
        /*022c*/ 	.short	0x0100
        /*022e*/ 	.byte	0x08
	.zero		1


	//   ....[19]....
        /*0230*/ 	.word	0x00000740
        /*0234*/ 	.word	0x000000ff
        /*0238*/ 	.word	0x00000148
        /*023c*/ 	.short	0x0100
        /*023e*/ 	.byte	0x08
	.zero		1


	//   ....[20]....
        /*0240*/ 	.word	0x00000750
        /*0244*/ 	.word	0x000000ff
        /*0248*/ 	.word	0x00000050
        /*024c*/ 	.short	0x0100
        /*024e*/ 	.byte	0x08
	.zero		1


	//   ....[21]....
        /*0250*/ 	.word	0x00000760
        /*0254*/ 	.word	0x000000ff
        /*0258*/ 	.word	0x00000150
        /*025c*/ 	.short	0x0100
        /*025e*/ 	.byte	0x08
	.zero		1


	//   ....[22]....
        /*0260*/ 	.word	0x00000770
        /*0264*/ 	.word	0x000000ff
        /*0268*/ 	.word	0x00000058
        /*026c*/ 	.short	0x0100
        /*026e*/ 	.byte	0x08
	.zero		1


	//   ....[23]....
        /*0270*/ 	.word	0x00000780
        /*0274*/ 	.word	0x000000ff
        /*0278*/ 	.word	0x00000158
        /*027c*/ 	.short	0x0100
        /*027e*/ 	.byte	0x08
	.zero		1


	//   ....[24]....
        /*0280*/ 	.word	0x00000790
        /*0284*/ 	.word	0x000000ff
        /*0288*/ 	.word	0x00000060
        /*028c*/ 	.short	0x0100
        /*028e*/ 	.byte	0x08
	.zero		1


	//   ....[25]....
        /*0290*/ 	.word	0x000007a0
        /*0294*/ 	.word	0x000000ff
        /*0298*/ 	.word	0x00000160
        /*029c*/ 	.short	0x0100
        /*029e*/ 	.byte	0x08
	.zero		1


	//   ....[26]....
        /*02a0*/ 	.word	0x000007b0
        /*02a4*/ 	.word	0x000000ff
        /*02a8*/ 	.word	0x00000068
        /*02ac*/ 	.short	0x0100
        /*02ae*/ 	.byte	0x08
	.zero		1


	//   ....[27]....
        /*02b0*/ 	.word	0x000007c0
        /*02b4*/ 	.word	0x000000ff
        /*02b8*/ 	.word	0x00000168
        /*02bc*/ 	.short	0x0100
        /*02be*/ 	.byte	0x08
	.zero		1


	//   ....[28]....
        /*02c0*/ 	.word	0x000007d0
        /*02c4*/ 	.word	0x000000ff
        /*02c8*/ 	.word	0x00000070
        /*02cc*/ 	.short	0x0100
        /*02ce*/ 	.byte	0x08
	.zero		1


	//   ....[29]....
        /*02d0*/ 	.word	0x000007e0
        /*02d4*/ 	.word	0x000000ff
        /*02d8*/ 	.word	0x00000170
        /*02dc*/ 	.short	0x0100
        /*02de*/ 	.byte	0x08
	.zero		1


	//   ....[30]....
        /*02e0*/ 	.word	0x000007f0
        /*02e4*/ 	.word	0x000000ff
        /*02e8*/ 	.word	0x00000078
        /*02ec*/ 	.short	0x0100
        /*02ee*/ 	.byte	0x08
	.zero		1


	//   ....[31]....
        /*02f0*/ 	.word	0x00000800
        /*02f4*/ 	.word	0x000000ff
        /*02f8*/ 	.word	0x00000178
        /*02fc*/ 	.short	0x0100
        /*02fe*/ 	.byte	0x08
	.zero		1


	//   ....[32]....
        /*0300*/ 	.word	0x00000810
        /*0304*/ 	.word	0x000000ff
        /*0308*/ 	.word	0x00000080
        /*030c*/ 	.short	0x0100
        /*030e*/ 	.byte	0x08
	.zero		1


	//   ....[33]....
        /*0310*/ 	.word	0x00000820
        /*0314*/ 	.word	0x000000ff
        /*0318*/ 	.word	0x00000180
        /*031c*/ 	.short	0x0100
        /*031e*/ 	.byte	0x08
	.zero		1


	//   ....[34]....
        /*0320*/ 	.word	0x00000830
        /*0324*/ 	.word	0x000000ff
        /*0328*/ 	.word	0x00000088
        /*032c*/ 	.short	0x0100
        /*032e*/ 	.byte	0x08
	.zero		1


	//   ....[35]....
        /*0330*/ 	.word	0x00000840
        /*0334*/ 	.word	0x000000ff
        /*0338*/ 	.word	0x00000188
        /*033c*/ 	.short	0x0100
        /*033e*/ 	.byte	0x08
	.zero		1


	//   ....[36]....
        /*0340*/ 	.word	0x00000850
        /*0344*/ 	.word	0x000000ff
        /*0348*/ 	.word	0x00000090
        /*034c*/ 	.short	0x0100
        /*034e*/ 	.byte	0x08
	.zero		1


	//   ....[37]....
        /*0350*/ 	.word	0x00000860
        /*0354*/ 	.word	0x000000ff
        /*0358*/ 	.word	0x00000190
        /*035c*/ 	.short	0x0100
        /*035e*/ 	.byte	0x08
	.zero		1


	//   ....[38]....
        /*0360*/ 	.word	0x00000870
        /*0364*/ 	.word	0x000000ff
        /*0368*/ 	.word	0x00000098
        /*036c*/ 	.short	0x0100
        /*036e*/ 	.byte	0x08
	.zero		1


	//   ....[39]....
        /*0370*/ 	.word	0x00000880
        /*0374*/ 	.word	0x000000ff
        /*0378*/ 	.word	0x00000198
        /*037c*/ 	.short	0x0100
        /*037e*/ 	.byte	0x08
	.zero		1


	//   ....[40]....
        /*0380*/ 	.word	0x00000890
        /*0384*/ 	.word	0x000000ff
        /*0388*/ 	.word	0x000000a0
        /*038c*/ 	.short	0x0100
        /*038e*/ 	.byte	0x08
	.zero		1


	//   ....[41]....
        /*0390*/ 	.word	0x000008a0
        /*0394*/ 	.word	0x000000ff
        /*0398*/ 	.word	0x000001a0
        /*039c*/ 	.short	0x0100
        /*039e*/ 	.byte	0x08
	.zero		1


	//   ....[42]....
        /*03a0*/ 	.word	0x000008b0
        /*03a4*/ 	.word	0x000000ff
        /*03a8*/ 	.word	0x000000a8
        /*03ac*/ 	.short	0x0100
        /*03ae*/ 	.byte	0x08
	.zero		1


	//   ....[43]....
        /*03b0*/ 	.word	0x000008c0
        /*03b4*/ 	.word	0x000000ff
        /*03b8*/ 	.word	0x000001a8
        /*03bc*/ 	.short	0x0100
        /*03be*/ 	.byte	0x08
	.zero		1


	//   ....[44]....
        /*03c0*/ 	.word	0x000008d0
        /*03c4*/ 	.word	0x000000ff
        /*03c8*/ 	.word	0x000000b0
        /*03cc*/ 	.short	0x0100
        /*03ce*/ 	.byte	0x08
	.zero		1


	//   ....[45]....
        /*03d0*/ 	.word	0x000008e0
        /*03d4*/ 	.word	0x000000ff
        /*03d8*/ 	.word	0x000001b0
        /*03dc*/ 	.short	0x0100
        /*03de*/ 	.byte	0x08
	.zero		1


	//   ....[46]....
        /*03e0*/ 	.word	0x000008f0
        /*03e4*/ 	.word	0x000000ff
        /*03e8*/ 	.word	0x000000b8
        /*03ec*/ 	.short	0x0100
        /*03ee*/ 	.byte	0x08
	.zero		1


	//   ....[47]....
        /*03f0*/ 	.word	0x00000900
        /*03f4*/ 	.word	0x000000ff
        /*03f8*/ 	.word	0x000001b8
        /*03fc*/ 	.short	0x0100
        /*03fe*/ 	.byte	0x08
	.zero		1


	//   ....[48]....
        /*0400*/ 	.word	0x00000910
        /*0404*/ 	.word	0x000000ff
        /*0408*/ 	.word	0x000000c0
        /*040c*/ 	.short	0x0100
        /*040e*/ 	.byte	0x08
	.zero		1


	//   ....[49]....
        /*0410*/ 	.word	0x00000920
        /*0414*/ 	.word	0x000000ff
        /*0418*/ 	.word	0x000001c0
        /*041c*/ 	.short	0x0100
        /*041e*/ 	.byte	0x08
	.zero		1


	//   ....[50]....
        /*0420*/ 	.word	0x00000930
        /*0424*/ 	.word	0x000000ff
        /*0428*/ 	.word	0x000000c8
        /*042c*/ 	.short	0x0100
        /*042e*/ 	.byte	0x08
	.zero		1


	//   ....[51]....
        /*0430*/ 	.word	0x00000940
        /*0434*/ 	.word	0x000000ff
        /*0438*/ 	.word	0x000001c8
        /*043c*/ 	.short	0x0100
        /*043e*/ 	.byte	0x08
	.zero		1


	//   ....[52]....
        /*0440*/ 	.word	0x00000950
        /*0444*/ 	.word	0x000000ff
        /*0448*/ 	.word	0x000000d0
        /*044c*/ 	.short	0x0100
        /*044e*/ 	.byte	0x08
	.zero		1


	//   ....[53]....
        /*0450*/ 	.word	0x00000960
        /*0454*/ 	.word	0x000000ff
        /*0458*/ 	.word	0x000001d0
        /*045c*/ 	.short	0x0100
        /*045e*/ 	.byte	0x08
	.zero		1


	//   ....[54]....
        /*0460*/ 	.word	0x00000970
        /*0464*/ 	.word	0x000000ff
        /*0468*/ 	.word	0x000000d8
        /*046c*/ 	.short	0x0100
        /*046e*/ 	.byte	0x08
	.zero		1


	//   ....[55]....
        /*0470*/ 	.word	0x00000980
        /*0474*/ 	.word	0x000000ff
        /*0478*/ 	.word	0x000001d8
        /*047c*/ 	.short	0x0100
        /*047e*/ 	.byte	0x08
	.zero		1


	//   ....[56]....
        /*0480*/ 	.word	0x00000990
        /*0484*/ 	.word	0x000000ff
        /*0488*/ 	.word	0x000000e0
        /*048c*/ 	.short	0x0100
        /*048e*/ 	.byte	0x08
	.zero		1


	//   ....[57]....
        /*0490*/ 	.word	0x000009a0
        /*0494*/ 	.word	0x000000ff
        /*0498*/ 	.word	0x000001e0
        /*049c*/ 	.short	0x0100
        /*049e*/ 	.byte	0x08
	.zero		1


	//   ....[58]....
        /*04a0*/ 	.word	0x000009b0
        /*04a4*/ 	.word	0x000000ff
        /*04a8*/ 	.word	0x000000e8
        /*04ac*/ 	.short	0x0100
        /*04ae*/ 	.byte	0x08
	.zero		1


	//   ....[59]....
        /*04b0*/ 	.word	0x000009c0
        /*04b4*/ 	.word	0x000000ff
        /*04b8*/ 	.word	0x000001e8
        /*04bc*/ 	.short	0x0100
        /*04be*/ 	.byte	0x08
	.zero		1


	//   ....[60]....
        /*04c0*/ 	.word	0x000009d0
        /*04c4*/ 	.word	0x000000ff
        /*04c8*/ 	.word	0x000000f0
        /*04cc*/ 	.short	0x0100
        /*04ce*/ 	.byte	0x08
	.zero		1


	//   ....[61]....
        /*04d0*/ 	.word	0x000009e0
        /*04d4*/ 	.word	0x000000ff
        /*04d8*/ 	.word	0x000001f0
        /*04dc*/ 	.short	0x0100
        /*04de*/ 	.byte	0x08
	.zero		1


	//   ....[62]....
        /*04e0*/ 	.word	0x000009f0
        /*04e4*/ 	.word	0x000000ff
        /*04e8*/ 	.word	0x000000f8
        /*04ec*/ 	.short	0x0100
        /*04ee*/ 	.byte	0x08
	.zero		1


	//   ....[63]....
        /*04f0*/ 	.word	0x00000a00
        /*04f4*/ 	.word	0x000000ff
        /*04f8*/ 	.word	0x000001f8
        /*04fc*/ 	.short	0x0100
        /*04fe*/ 	.byte	0x08
	.zero		1


	//   ....[64]....
        /*0500*/ 	.word	0x00000b30
        /*0504*/ 	.word	0x000000ff
        /*0508*/ 	.word	0x00000200
        /*050c*/ 	.short	0x0100
        /*050e*/ 	.byte	0x09
	.zero		1


	//   ....[65]....
        /*0510*/ 	.word	0x00000b40
        /*0514*/ 	.word	0x000000ff
        /*0518*/ 	.word	0x00000210
        /*051c*/ 	.short	0x0100
        /*051e*/ 	.byte	0x09
	.zero		1


	//   ....[66]....
        /*0520*/ 	.word	0x00000b50
        /*0524*/ 	.word	0x000000ff
        /*0528*/ 	.word	0x00000208
        /*052c*/ 	.short	0x0100
        /*052e*/ 	.byte	0x09
	.zero		1


	//   ....[67]....
        /*0530*/ 	.word	0x00000b60
        /*0534*/ 	.word	0x000000ff
        /*0538*/ 	.word	0x00000218
        /*053c*/ 	.short	0x0100
        /*053e*/ 	.byte	0x09
	.zero		1


	//   ....[68]....
        /*0540*/ 	.word	0x00000c40
        /*0544*/ 	.word	0x000000ff
        /*0548*/ 	.word	0x00000220
        /*054c*/ 	.short	0x0100
        /*054e*/ 	.byte	0x08
	.zero		1


	//   ....[69]....
        /*0550*/ 	.word	0x00000c50
        /*0554*/ 	.word	0x000000ff
        /*0558*/ 	.word	0x00000228
        /*055c*/ 	.short	0x0100
        /*055e*/ 	.byte	0x08
	.zero		1


	//   ....[70]....
        /*0560*/ 	.word	0x00000d80
        /*0564*/ 	.word	0x000000ff
        /*0568*/ 	.word	0x00000230
        /*056c*/ 	.short	0x0100
        /*056e*/ 	.byte	0x08
	.zero		1


	//   ....[71]....
        /*0570*/ 	.word	0x00000d90
        /*0574*/ 	.word	0x000000ff
        /*0578*/ 	.word	0x00000240
        /*057c*/ 	.short	0x0100
        /*057e*/ 	.byte	0x08
	.zero		1


	//   ....[72]....
        /*0580*/ 	.word	0x00000da0
        /*0584*/ 	.word	0x000000ff
        /*0588*/ 	.word	0x00000238
        /*058c*/ 	.short	0x0100
        /*058e*/ 	.byte	0x08
	.zero		1


	//   ....[73]....
        /*0590*/ 	.word	0x00000db0
        /*0594*/ 	.word	0x000000ff
        /*0598*/ 	.word	0x00000248
        /*059c*/ 	.short	0x0100
        /*059e*/ 	.byte	0x08
	.zero		1


	//   ....[74]....
        /*05a0*/ 	.word	0x00000ed0
        /*05a4*/ 	.word	0x000000ff
        /*05a8*/ 	.word	0x00000250
        /*05ac*/ 	.short	0x0100
        /*05ae*/ 	.byte	0x09
	.zero		1


	//   ....[75]....
        /*05b0*/ 	.word	0x00000ee0
        /*05b4*/ 	.word	0x000000ff
        /*05b8*/ 	.word	0x00000270
        /*05bc*/ 	.short	0x0100
        /*05be*/ 	.byte	0x09
	.zero		1


	//   ....[76]....
        /*05c0*/ 	.word	0x00000ef0
        /*05c4*/ 	.word	0x000000ff
        /*05c8*/ 	.word	0x00000258
        /*05cc*/ 	.short	0x0100
        /*05ce*/ 	.byte	0x09
	.zero		1


	//   ....[77]....
        /*05d0*/ 	.word	0x00000f00
        /*05d4*/ 	.word	0x000000ff
        /*05d8*/ 	.word	0x00000278
        /*05dc*/ 	.short	0x0100
        /*05de*/ 	.byte	0x09
	.zero		1


	//   ....[78]....
        /*05e0*/ 	.word	0x00000f10
        /*05e4*/ 	.word	0x000000ff
        /*05e8*/ 	.word	0x00000260
        /*05ec*/ 	.short	0x0100
        /*05ee*/ 	.byte	0x09
	.zero		1


	//   ....[79]....
        /*05f0*/ 	.word	0x00000f20
        /*05f4*/ 	.word	0x000000ff
        /*05f8*/ 	.word	0x00000280
        /*05fc*/ 	.short	0x0100
        /*05fe*/ 	.byte	0x09
	.zero		1


	//   ....[80]....
        /*0600*/ 	.word	0x00000f30
        /*0604*/ 	.word	0x000000ff
        /*0608*/ 	.word	0x00000268
        /*060c*/ 	.short	0x0100
        /*060e*/ 	.byte	0x09
	.zero		1


	//   ....[81]....
        /*0610*/ 	.word	0x00000f40
        /*0614*/ 	.word	0x000000ff
        /*0618*/ 	.word	0x00000288
        /*061c*/ 	.short	0x0100
        /*061e*/ 	.byte	0x09
	.zero		1


	//   ....[82]....
        /*0620*/ 	.word	0x00001030
        /*0624*/ 	.word	0x000000ff
        /*0628*/ 	.word	0x00000290
        /*062c*/ 	.short	0x0100
        /*062e*/ 	.byte	0x08
	.zero		1


	//   ....[83]....
        /*0630*/ 	.word	0x00001040
        /*0634*/ 	.word	0x000000ff
        /*0638*/ 	.word	0x000002a0
        /*063c*/ 	.short	0x0100
        /*063e*/ 	.byte	0x08
	.zero		1


	//   ....[84]....
        /*0640*/ 	.word	0x00001050
        /*0644*/ 	.word	0x000000ff
        /*0648*/ 	.word	0x00000298
        /*064c*/ 	.short	0x0100
        /*064e*/ 	.byte	0x08
	.zero		1


	//   ....[85]....
        /*0650*/ 	.word	0x00001060
        /*0654*/ 	.word	0x000000ff
        /*0658*/ 	.word	0x000002a8
        /*065c*/ 	.short	0x0100
        /*065e*/ 	.byte	0x08
	.zero		1


	//   ....[86]....
        /*0660*/ 	.word	0x00001150
        /*0664*/ 	.word	0x000000ff
        /*0668*/ 	.word	0x000002b0
        /*066c*/ 	.short	0x0100
        /*066e*/ 	.byte	0x06
	.zero		1


	//   ....[87]....
        /*0670*/ 	.word	0x00001b60
        /*0674*/ 	.word	0x00000003
        /*0678*/ 	.word	0x000002a0
        /*067c*/ 	.short	0x010a
        /*067e*/ 	.byte	0xff
	.zero		1


	//   ....[88]....
        /*0680*/ 	.word	0x00001b90
        /*0684*/ 	.word	0x00000003
        /*0688*/ 	.word	0x00000290
        /*068c*/ 	.short	0x0101
        /*068e*/ 	.byte	0xff
	.zero		1


	//   ....[89]....
        /*0690*/ 	.word	0x00001c90
        /*0694*/ 	.word	0x000000ff
        /*0698*/ 	.word	0x00000100
        /*069c*/ 	.short	0x010a
        /*069e*/ 	.byte	0x08
	.zero		1


	//   ....[90]....
        /*06a0*/ 	.word	0x00001d60
        /*06a4*/ 	.word	0x000000ff
        /*06a8*/ 	.word	0x00000100
        /*06ac*/ 	.short	0x010a
        /*06ae*/ 	.byte	0x21
	.zero		1


	//   ....[91]....
        /*06b0*/ 	.word	0x00001f10
        /*06b4*/ 	.word	0x000000ff
        /*06b8*/ 	.word	0x00000100
        /*06bc*/ 	.short	0x010a
        /*06be*/ 	.byte	0x08
	.zero		1


	//   ....[92]....
        /*06c0*/ 	.word	0x00002010
        /*06c4*/ 	.word	0x000000ff
        /*06c8*/ 	.word	0x00000228
        /*06cc*/ 	.short	0x0101
        /*06ce*/ 	.byte	0x04
	.zero		1


	//   ....[93]....
        /*06d0*/ 	.word	0x00002030
        /*06d4*/ 	.word	0x000000ff
        /*06d8*/ 	.word	0x00000100
        /*06dc*/ 	.short	0x010a
        /*06de*/ 	.byte	0x08
	.zero		1


	//   ....[94]....
        /*06e0*/ 	.word	0x000020b0
        /*06e4*/ 	.word	0x000000ff
        /*06e8*/ 	.word	0x00000100
        /*06ec*/ 	.short	0x010a
        /*06ee*/ 	.byte	0x11
	.zero		1


	//   ....[95]....
        /*06f0*/ 	.word	0x00002240
        /*06f4*/ 	.word	0x000000ff
        /*06f8*/ 	.word	0x00000100
        /*06fc*/ 	.short	0x010a
        /*06fe*/ 	.byte	0x08
	.zero		1


	//   ....[96]....
        /*0700*/ 	.word	0x00002390
        /*0704*/ 	.word	0x00000002
        /*0708*/ 	.word	0x00000230
        /*070c*/ 	.short	0x010a
        /*070e*/ 	.byte	0xff
	.zero		1


	//   ....[97]....
        /*0710*/ 	.word	0x00002450
        /*0714*/ 	.word	0x00000002
        /*0718*/ 	.word	0x00000000
        /*071c*/ 	.short	0x0101
        /*071e*/ 	.byte	0xff
	.zero		1


	//   ....[98]....
        /*0720*/ 	.word	0x000029b0
        /*0724*/ 	.word	0x000000ff
        /*0728*/ 	.word	0x00000000
        /*072c*/ 	.short	0x010a
        /*072e*/ 	.byte	0x05
	.zero		1


	//   ....[99]....
        /*0730*/ 	.word	0x00002a40
        /*0734*/ 	.word	0x000000ff
        /*0738*/ 	.word	0x00000000
        /*073c*/ 	.short	0x010a
        /*073e*/ 	.byte	0x05
	.zero		1


	//   ....[100]....
        /*0740*/ 	.word	0x00002ad0
        /*0744*/ 	.word	0x000000ff
        /*0748*/ 	.word	0x00000000
        /*074c*/ 	.short	0x010a
        /*074e*/ 	.byte	0x05
	.zero		1


	//   ....[101]....
        /*0750*/ 	.word	0x00002b60
        /*0754*/ 	.word	0x000000ff
        /*0758*/ 	.word	0x00000000
        /*075c*/ 	.short	0x010a
        /*075e*/ 	.byte	0x05
	.zero		1


	//   ....[102]....
        /*0760*/ 	.word	0x00002bf0
        /*0764*/ 	.word	0x000000ff
        /*0768*/ 	.word	0x00000000
        /*076c*/ 	.short	0x010a
        /*076e*/ 	.byte	0x05
	.zero		1


	//   ....[103]....
        /*0770*/ 	.word	0x00002c80
        /*0774*/ 	.word	0x000000ff
        /*0778*/ 	.word	0x00000000
        /*077c*/ 	.short	0x010a
        /*077e*/ 	.byte	0x05
	.zero		1


	//   ....[104]....
        /*0780*/ 	.word	0x00002d10
        /*0784*/ 	.word	0x000000ff
        /*0788*/ 	.word	0x00000000
        /*078c*/ 	.short	0x010a
        /*078e*/ 	.byte	0x05
	.zero		1


	//   ....[105]....
        /*0790*/ 	.word	0x00002da0
        /*0794*/ 	.word	0x000000ff
        /*0798*/ 	.word	0x00000000
        /*079c*/ 	.short	0x010a
        /*079e*/ 	.byte	0x05
	.zero		1


	//   ....[106]....
        /*07a0*/ 	.word	0x00002e30
        /*07a4*/ 	.word	0x000000ff
        /*07a8*/ 	.word	0x00000000
        /*07ac*/ 	.short	0x010a
        /*07ae*/ 	.byte	0x05
	.zero		1


	//   ....[107]....
        /*07b0*/ 	.word	0x00002ec0
        /*07b4*/ 	.word	0x000000ff
        /*07b8*/ 	.word	0x00000000
        /*07bc*/ 	.short	0x010a
        /*07be*/ 	.byte	0x05
	.zero		1


	//   ....[108]....
        /*07c0*/ 	.word	0x00002f50
        /*07c4*/ 	.word	0x000000ff
        /*07c8*/ 	.word	0x00000000
        /*07cc*/ 	.short	0x010a
        /*07ce*/ 	.byte	0x05
	.zero		1


	//   ....[109]....
        /*07d0*/ 	.word	0x00002fe0
        /*07d4*/ 	.word	0x000000ff
        /*07d8*/ 	.word	0x00000000
        /*07dc*/ 	.short	0x010a
        /*07de*/ 	.byte	0x05
	.zero		1


	//   ....[110]....
        /*07e0*/ 	.word	0x00003070
        /*07e4*/ 	.word	0x000000ff
        /*07e8*/ 	.word	0x00000000
        /*07ec*/ 	.short	0x010a
        /*07ee*/ 	.byte	0x05
	.zero		1


	//   ....[111]....
        /*07f0*/ 	.word	0x00003100
        /*07f4*/ 	.word	0x000000ff
        /*07f8*/ 	.word	0x00000000
        /*07fc*/ 	.short	0x010a
        /*07fe*/ 	.byte	0x05
	.zero		1


	//   ....[112]....
        /*0800*/ 	.word	0x00003190
        /*0804*/ 	.word	0x000000ff
        /*0808*/ 	.word	0x00000000
        /*080c*/ 	.short	0x010a
        /*080e*/ 	.byte	0x05
	.zero		1


	//   ....[113]....
        /*0810*/ 	.word	0x00003220
        /*0814*/ 	.word	0x000000ff
        /*0818*/ 	.word	0x00000000
        /*081c*/ 	.short	0x010a
        /*081e*/ 	.byte	0x05
	.zero		1


	//   ....[114]....
        /*0820*/ 	.word	0x000032b0
        /*0824*/ 	.word	0x000000ff
        /*0828*/ 	.word	0x00000000
        /*082c*/ 	.short	0x010a
        /*082e*/ 	.byte	0x05
	.zero		1


	//   ....[115]....
        /*0830*/ 	.word	0x00003340
        /*0834*/ 	.word	0x000000ff
        /*0838*/ 	.word	0x00000000
        /*083c*/ 	.short	0x010a
        /*083e*/ 	.byte	0x05
	.zero		1


	//   ....[116]....
        /*0840*/ 	.word	0x000033d0
        /*0844*/ 	.word	0x000000ff
        /*0848*/ 	.word	0x00000000
        /*084c*/ 	.short	0x010a
        /*084e*/ 	.byte	0x05
	.zero		1


	//   ....[117]....
        /*0850*/ 	.word	0x00003460
        /*0854*/ 	.word	0x000000ff
        /*0858*/ 	.word	0x00000000
        /*085c*/ 	.short	0x010a
        /*085e*/ 	.byte	0x05
	.zero		1


	//   ....[118]....
        /*0860*/ 	.word	0x000034f0
        /*0864*/ 	.word	0x000000ff
        /*0868*/ 	.word	0x00000000
        /*086c*/ 	.short	0x010a
        /*086e*/ 	.byte	0x05
	.zero		1


	//   ....[119]....
        /*0870*/ 	.word	0x00003580
        /*0874*/ 	.word	0x000000ff
        /*0878*/ 	.word	0x00000000
        /*087c*/ 	.short	0x010a
        /*087e*/ 	.byte	0x05
	.zero		1


	//   ....[120]....
        /*0880*/ 	.word	0x00003610
        /*0884*/ 	.word	0x000000ff
        /*0888*/ 	.word	0x00000000
        /*088c*/ 	.short	0x010a
        /*088e*/ 	.byte	0x05
	.zero		1


	//   ....[121]....
        /*0890*/ 	.word	0x000036a0
        /*0894*/ 	.word	0x000000ff
        /*0898*/ 	.word	0x00000000
        /*089c*/ 	.short	0x010a
        /*089e*/ 	.byte	0x05
	.zero		1


	//   ....[122]....
        /*08a0*/ 	.word	0x00003730
        /*08a4*/ 	.word	0x000000ff
        /*08a8*/ 	.word	0x00000000
        /*08ac*/ 	.short	0x010a
        /*08ae*/ 	.byte	0x05
	.zero		1


	//   ....[123]....
        /*08b0*/ 	.word	0x000037c0
        /*08b4*/ 	.word	0x000000ff
        /*08b8*/ 	.word	0x00000000
        /*08bc*/ 	.short	0x010a
        /*08be*/ 	.byte	0x05
	.zero		1


	//   ....[124]....
        /*08c0*/ 	.word	0x00003850
        /*08c4*/ 	.word	0x000000ff
        /*08c8*/ 	.word	0x00000000
        /*08cc*/ 	.short	0x010a
        /*08ce*/ 	.byte	0x05
	.zero		1


	//   ....[125]....
        /*08d0*/ 	.word	0x000038e0
        /*08d4*/ 	.word	0x000000ff
        /*08d8*/ 	.word	0x00000000
        /*08dc*/ 	.short	0x010a
        /*08de*/ 	.byte	0x05
	.zero		1


	//   ....[126]....
        /*08e0*/ 	.word	0x00003970
        /*08e4*/ 	.word	0x000000ff
        /*08e8*/ 	.word	0x00000000
        /*08ec*/ 	.short	0x010a
        /*08ee*/ 	.byte	0x05
	.zero		1


	//   ....[127]....
        /*08f0*/ 	.word	0x00003a00
        /*08f4*/ 	.word	0x000000ff
        /*08f8*/ 	.word	0x00000000
        /*08fc*/ 	.short	0x010a
        /*08fe*/ 	.byte	0x05
	.zero		1


	//   ....[128]....
        /*0900*/ 	.word	0x00003a90
        /*0904*/ 	.word	0x000000ff
        /*0908*/ 	.word	0x00000000
        /*090c*/ 	.short	0x010a
        /*090e*/ 	.byte	0x05
	.zero		1


	//   ....[129]....
        /*0910*/ 	.word	0x00003b30
        /*0914*/ 	.word	0x00000000
        /*0918*/ 	.word	0x00000000
        /*091c*/ 	.short	0x010a
        /*091e*/ 	.byte	0xff
	.zero		1


	//   ....[130]....
        /*0920*/ 	.word	0x00003c60
        /*0924*/ 	.word	0x00000000
        /*0928*/ 	.word	0x00000290
        /*092c*/ 	.short	0x010a
        /*092e*/ 	.byte	0xff
	.zero		1


	//   ....[131]....
        /*0930*/ 	.word	0x00003cd0
        /*0934*/ 	.word	0x00000004
        /*0938*/ 	.word	0x00000000
        /*093c*/ 	.short	0x0101
        /*093e*/ 	.byte	0xff
	.zero		1


	//   ....[132]....
        /*0940*/ 	.word	0x00003cf0
        /*0944*/ 	.word	0x000000ff
        /*0948*/ 	.word	0x00000240
        /*094c*/ 	.short	0x010a
        /*094e*/ 	.byte	0x05
	.zero		1


	//   ....[133]....
        /*0950*/ 	.word	0x00003e10
        /*0954*/ 	.word	0x00000000
        /*0958*/ 	.word	0x00000230
        /*095c*/ 	.short	0x010a
        /*095e*/ 	.byte	0xff
	.zero		1


	//   ....[134]....
        /*0960*/ 	.word	0x00003f10
        /*0964*/ 	.word	0x00000000
        /*0968*/ 	.word	0x00000000
        /*096c*/ 	.short	0x0101
        /*096e*/ 	.byte	0xff
	.zero		1


	//   ....[135]....
        /*0970*/ 	.word	0x00003fa0
        /*0974*/ 	.word	0x000000ff
        /*0978*/ 	.word	0x00000240
        /*097c*/ 	.short	0x0106
        /*097e*/ 	.byte	0x05
	.zero		1


	//   ....[136]....
        /*0980*/ 	.word	0x00003fc0
        /*0984*/ 	.word	0x000000ff
        /*0988*/ 	.word	0x00000240
        /*098c*/ 	.short	0x010a
        /*098e*/ 	.byte	0x05
	.zero		1


	//   ....[137]....
        /*0990*/ 	.word	0x00004050
        /*0994*/ 	.word	0x000000ff
        /*0998*/ 	.word	0x00000240
        /*099c*/ 	.short	0x0106
        /*099e*/ 	.byte	0x04
	.zero		1


	//   ....[138]....
        /*09a0*/ 	.word	0x00004090
        /*09a4*/ 	.word	0x00000000
        /*09a8*/ 	.word	0x00000240
        /*09ac*/ 	.short	0x010a
        /*09ae*/ 	.byte	0xff
	.zero		1


	//   ....[139]....
        /*09b0*/ 	.word	0x000042d0
        /*09b4*/ 	.word	0x000000ff
        /*09b8*/ 	.word	0x00000008
        /*09bc*/ 	.short	0x010a
        /*09be*/ 	.byte	0x06
	.zero		1


	//   ....[140]....
        /*09c0*/ 	.word	0x000042f0
        /*09c4*/ 	.word	0x000000ff
        /*09c8*/ 	.word	0x00000008
        /*09cc*/ 	.short	0x010a
        /*09ce*/ 	.byte	0x06
	.zero		1


	//   ....[141]....
        /*09d0*/ 	.word	0x00004480
        /*09d4*/ 	.word	0x000000ff
        /*09d8*/ 	.word	0x00000008
        /*09dc*/ 	.short	0x010a
        /*09de*/ 	.byte	0x06
	.zero		1


	//   ....[142]....
        /*09e0*/ 	.word	0x000044a0
        /*09e4*/ 	.word	0x000000ff
        /*09e8*/ 	.word	0x00000008
        /*09ec*/ 	.short	0x010a
        /*09ee*/ 	.byte	0x06
	.zero		1


	//   ....[143]....
        /*09f0*/ 	.word	0x00004560
        /*09f4*/ 	.word	0x000000ff
        /*09f8*/ 	.word	0x00000000
        /*09fc*/ 	.short	0x0101
        /*09fe*/ 	.byte	0x07
	.zero		1


	//   ....[144]....
        /*0a00*/ 	.word	0x00004840
        /*0a04*/ 	.word	0x00000000
        /*0a08*/ 	.word	0x00000230
        /*0a0c*/ 	.short	0x010a
        /*0a0e*/ 	.byte	0xff
	.zero		1


	//   ....[145]....
        /*0a10*/ 	.word	0x00004900
        /*0a14*/ 	.word	0x00000000
        /*0a18*/ 	.word	0x00000000
        /*0a1c*/ 	.short	0x0101
        /*0a1e*/ 	.byte	0xff
	.zero		1


	//   ....[146]....
        /*0a20*/ 	.word	0x000049b0
        /*0a24*/ 	.word	0x000000ff
        /*0a28*/ 	.word	0x00000000
        /*0a2c*/ 	.short	0x010a
        /*0a2e*/ 	.byte	0x06
	.zero		1


	//   ....[147]....
        /*0a30*/ 	.word	0x000049c0
        /*0a34*/ 	.word	0x000000ff
        /*0a38*/ 	.word	0x00000270
        /*0a3c*/ 	.short	0x010a
        /*0a3e*/ 	.byte	0x0b
	.zero		1


	//   ....[148]....
        /*0a40*/ 	.word	0x00004a80
        /*0a44*/ 	.word	0x000000ff
        /*0a48*/ 	.word	0x00000000
        /*0a4c*/ 	.short	0x010a
        /*0a4e*/ 	.byte	0x09
	.zero		1


	//   ....[149]....
        /*0a50*/ 	.word	0x00004bc0
        /*0a54*/ 	.word	0x000000ff
        /*0a58*/ 	.word	0x00000000
        /*0a5c*/ 	.short	0x010a
        /*0a5e*/ 	.byte	0x06
	.zero		1


	//   ....[150]....
        /*0a60*/ 	.word	0x00004dc0
        /*0a64*/ 	.word	0x000000ff
        /*0a68*/ 	.word	0x00000000
        /*0a6c*/ 	.short	0x010a
        /*0a6e*/ 	.byte	0x07
	.zero		1


	//   ....[151]....
        /*0a70*/ 	.word	0x00004e50
        /*0a74*/ 	.word	0x000000ff
        /*0a78*/ 	.word	0x00000000
        /*0a7c*/ 	.short	0x010a
        /*0a7e*/ 	.byte	0x07
	.zero		1


	//   ....[152]....
        /*0a80*/ 	.word	0x00004ee0
        /*0a84*/ 	.word	0x000000ff
        /*0a88*/ 	.word	0x00000000
        /*0a8c*/ 	.short	0x010a
        /*0a8e*/ 	.byte	0x07
	.zero		1


	//   ....[153]....
        /*0a90*/ 	.word	0x00004f80
        /*0a94*/ 	.word	0x00000000
        /*0a98*/ 	.word	0x00000000
        /*0a9c*/ 	.short	0x010a
        /*0a9e*/ 	.byte	0xff
	.zero		1


	//   ....[154]....
        /*0aa0*/ 	.word	0x00004fc0
        /*0aa4*/ 	.word	0x00000000
        /*0aa8*/ 	.word	0x00000000
        /*0aac*/ 	.short	0x010a
        /*0aae*/ 	.byte	0xff
	.zero		1


	//   ....[155]....
        /*0ab0*/ 	.word	0x00005030
        /*0ab4*/ 	.word	0x000000ff
        /*0ab8*/ 	.word	0x00000000
        /*0abc*/ 	.short	0x0101
        /*0abe*/ 	.byte	0x05
	.zero		1


	//   ....[156]....
        /*0ac0*/ 	.word	0x00005070
        /*0ac4*/ 	.word	0x000000ff
        /*0ac8*/ 	.word	0x000002b0
        /*0acc*/ 	.short	0x010a
        /*0ace*/ 	.byte	0x08
	.zero		1


	//   ....[157]....
        /*0ad0*/ 	.word	0x000050c0
        /*0ad4*/ 	.word	0x000000ff
        /*0ad8*/ 	.word	0x00000000
        /*0adc*/ 	.short	0x0101
        /*0ade*/ 	.byte	0x05
	.zero		1


	//   ....[158]....
        /*0ae0*/ 	.word	0x000054f0
        /*0ae4*/ 	.word	0x00000000
        /*0ae8*/ 	.word	0x00000230
        /*0aec*/ 	.short	0x010a
        /*0aee*/ 	.byte	0xff
	.zero		1


	//   ....[159]....
        /*0af0*/ 	.word	0x000055b0
        /*0af4*/ 	.word	0x00000000
        /*0af8*/ 	.word	0x00000000
        /*0afc*/ 	.short	0x0101
        /*0afe*/ 	.byte	0xff
	.zero		1


	//   ....[160]....
        /*0b00*/ 	.word	0x000058d0
        /*0b04*/ 	.word	0x000000ff
        /*0b08*/ 	.word	0x00000228
        /*0b0c*/ 	.short	0x010a
        /*0b0e*/ 	.byte	0x06
	.zero		1


	//   ....[161]....
        /*0b10*/ 	.word	0x00005ac0
        /*0b14*/ 	.word	0x000000ff
        /*0b18*/ 	.word	0x00000210
        /*0b1c*/ 	.short	0x010a
        /*0b1e*/ 	.byte	0x06
	.zero		1


	//   ....[162]....
        /*0b20*/ 	.word	0x00005c90
        /*0b24*/ 	.word	0x000000ff
        /*0b28*/ 	.word	0x00000200
        /*0b2c*/ 	.short	0x010b
        /*0b2e*/ 	.byte	0x06
	.zero		1


	//   ....[163]....
        /*0b30*/ 	.word	0x00005d00
        /*0b34*/ 	.word	0x000000ff
        /*0b38*/ 	.word	0x00000000
        /*0b3c*/ 	.short	0x0101
        /*0b3e*/ 	.byte	0x08
	.zero		1


	//   ....[164]....
        /*0b40*/ 	.word	0x00005d30
        /*0b44*/ 	.word	0x000000ff
        /*0b48*/ 	.word	0x00000218
        /*0b4c*/ 	.short	0x010a
        /*0b4e*/ 	.byte	0x06
	.zero		1


	//   ....[165]....
        /*0b50*/ 	.word	0x00005f40
        /*0b54*/ 	.word	0x000000ff
        /*0b58*/ 	.word	0x00000208
        /*0b5c*/ 	.short	0x010b
        /*0b5e*/ 	.byte	0x06
	.zero		1


	//   ....[166]....
        /*0b60*/ 	.word	0x00005f60
        /*0b64*/ 	.word	0x000000ff
        /*0b68*/ 	.word	0x00000000
        /*0b6c*/ 	.short	0x0101
        /*0b6e*/ 	.byte	0x0d
	.zero		1


	//   ....[167]....
        /*0b70*/ 	.word	0x00005f90
        /*0b74*/ 	.word	0x000000ff
        /*0b78*/ 	.word	0x00000210
        /*0b7c*/ 	.short	0x010a
        /*0b7e*/ 	.byte	0x06
	.zero		1


	//   ....[168]....
        /*0b80*/ 	.word	0x00005fd0
        /*0b84*/ 	.word	0x00000000
        /*0b88*/ 	.word	0x00000218
        /*0b8c*/ 	.short	0x010a
        /*0b8e*/ 	.byte	0xff
	.zero		1


	//   ....[169]....
        /*0b90*/ 	.word	0x00006300
        /*0b94*/ 	.word	0x00000000
        /*0b98*/ 	.word	0x00000230
        /*0b9c*/ 	.short	0x010a
        /*0b9e*/ 	.byte	0xff
	.zero		1


	//   ....[170]....
        /*0ba0*/ 	.word	0x00006410
        /*0ba4*/ 	.word	0x00000000
        /*0ba8*/ 	.word	0x00000000
        /*0bac*/ 	.short	0x0101
        /*0bae*/ 	.byte	0xff
	.zero		1


	//   ....[171]....
        /*0bb0*/ 	.word	0x00006e70
        /*0bb4*/ 	.word	0x00000003
        /*0bb8*/ 	.word	0x00000200
        /*0bbc*/ 	.short	0x010a
        /*0bbe*/ 	.byte	0xff
	.zero		1


	//   ....[172]....
        /*0bc0*/ 	.word	0x00006eb0
        /*0bc4*/ 	.word	0x000000c3
        /*0bc8*/ 	.word	0x00000250
        /*0bcc*/ 	.short	0x010a
        /*0bce*/ 	.byte	0xff
	.zero		1


	//   ....[173]....
        /*0bd0*/ 	.word	0x00006fe0
        /*0bd4*/ 	.word	0x00000003
        /*0bd8*/ 	.word	0x00000200
        /*0bdc*/ 	.short	0x010a
        /*0bde*/ 	.byte	0xff
	.zero		1


	//   ....[174]....
        /*0be0*/ 	.word	0x00007140
        /*0be4*/ 	.word	0x00000000
        /*0be8*/ 	.word	0x00000000
        /*0bec*/ 	.short	0x0101
        /*0bee*/ 	.byte	0xff
	.zero		1


	//   ....[175]....
        /*0bf0*/ 	.word	0x000071a0
        /*0bf4*/ 	.word	0x000000c3
        /*0bf8*/ 	.word	0x00000250
        /*0bfc*/ 	.short	0x010a
        /*0bfe*/ 	.byte	0xff
	.zero		1


	//   ....[176]....
        /*0c00*/ 	.word	0x00008550
        /*0c04*/ 	.word	0x000000d8
        /*0c08*/ 	.word	0x00000200
        /*0c0c*/ 	.short	0x010a
        /*0c0e*/ 	.byte	0xff
	.zero		1


	//   ....[177]....
        /*0c10*/ 	.word	0x00008620
        /*0c14*/ 	.word	0x000000d8
        /*0c18*/ 	.word	0x00000200
        /*0c1c*/ 	.short	0x010a
        /*0c1e*/ 	.byte	0xff
	.zero		1


	//   ....[178]....
        /*0c20*/ 	.word	0x00008780
        /*0c24*/ 	.word	0x00000002
        /*0c28*/ 	.word	0x00000000
        /*0c2c*/ 	.short	0x0101
        /*0c2e*/ 	.byte	0xff
	.zero		1


	//   ....[179]....
        /*0c30*/ 	.word	0x00008b90
        /*0c34*/ 	.word	0x000000c3
        /*0c38*/ 	.word	0x00000000
        /*0c3c*/ 	.short	0x0101
        /*0c3e*/ 	.byte	0xff
	.zero		1


	//   ....[180]....
        /*0c40*/ 	.word	0x00009be0
        /*0c44*/ 	.word	0x00000003
        /*0c48*/ 	.word	0x000002a0
        /*0c4c*/ 	.short	0x010a
        /*0c4e*/ 	.byte	0xff
	.zero		1


	//   ....[181]....
        /*0c50*/ 	.word	0x00009c40
        /*0c54*/ 	.word	0x00000002
        /*0c58*/ 	.word	0x00000100
        /*0c5c*/ 	.short	0x010a
        /*0c5e*/ 	.byte	0xff
	.zero		1


	//   ....[182]....
        /*0c60*/ 	.word	0x00009ca0
        /*0c64*/ 	.word	0x00000002
        /*0c68*/ 	.word	0x00000100
        /*0c6c*/ 	.short	0x010a
        /*0c6e*/ 	.byte	0xff
	.zero		1


	//   ....[183]....
        /*0c70*/ 	.word	0x00009cf0
        /*0c74*/ 	.word	0x00000002
        /*0c78*/ 	.word	0x00000230
        /*0c7c*/ 	.short	0x010a
        /*0c7e*/ 	.byte	0xff
	.zero		1


	//   ....[184]....
        /*0c80*/ 	.word	0x00009d50
        /*0c84*/ 	.word	0x00000000
        /*0c88*/ 	.word	0x00000000
        /*0c8c*/ 	.short	0x010a
        /*0c8e*/ 	.byte	0xff
	.zero		1


	//   ....[185]....
        /*0c90*/ 	.word	0x00009db0
        /*0c94*/ 	.word	0x00000000
        /*0c98*/ 	.word	0x00000000
        /*0c9c*/ 	.short	0x010a
        /*0c9e*/ 	.byte	0xff
	.zero		1


	//   ....[186]....
        /*0ca0*/ 	.word	0x00009e10
        /*0ca4*/ 	.word	0x00000000
        /*0ca8*/ 	.word	0x00000000
        /*0cac*/ 	.short	0x010a
        /*0cae*/ 	.byte	0xff
	.zero		1


	//   ....[187]....
        /*0cb0*/ 	.word	0x00009e70
        /*0cb4*/ 	.word	0x00000000
        /*0cb8*/ 	.word	0x00000000
        /*0cbc*/ 	.short	0x010a
        /*0cbe*/ 	.byte	0xff
	.zero		1


	//   ....[188]....
        /*0cc0*/ 	.word	0x00009ed0
        /*0cc4*/ 	.word	0x00000000
        /*0cc8*/ 	.word	0x00000000
        /*0ccc*/ 	.short	0x010a
        /*0cce*/ 	.byte	0xff
	.zero		1


	//   ....[189]....
        /*0cd0*/ 	.word	0x00009f30
        /*0cd4*/ 	.word	0x00000000
        /*0cd8*/ 	.word	0x00000000
        /*0cdc*/ 	.short	0x010a
        /*0cde*/ 	.byte	0xff
	.zero		1


	//   ....[190]....
        /*0ce0*/ 	.word	0x00009f90
        /*0ce4*/ 	.word	0x00000000
        /*0ce8*/ 	.word	0x00000000
        /*0cec*/ 	.short	0x010a
        /*0cee*/ 	.byte	0xff
	.zero		1


	//   ....[191]....
        /*0cf0*/ 	.word	0x00009ff0
        /*0cf4*/ 	.word	0x00000000
        /*0cf8*/ 	.word	0x00000000
        /*0cfc*/ 	.short	0x010a
        /*0cfe*/ 	.byte	0xff
	.zero		1


	//   ....[192]....
        /*0d00*/ 	.word	0x0000a050
        /*0d04*/ 	.word	0x00000000
        /*0d08*/ 	.word	0x00000000
        /*0d0c*/ 	.short	0x010a
        /*0d0e*/ 	.byte	0xff
	.zero		1


	//   ....[193]....
        /*0d10*/ 	.word	0x0000a0b0
        /*0d14*/ 	.word	0x00000000
        /*0d18*/ 	.word	0x00000000
        /*0d1c*/ 	.short	0x010a
        /*0d1e*/ 	.byte	0xff
	.zero		1


	//   ....[194]....
        /*0d20*/ 	.word	0x0000a110
        /*0d24*/ 	.word	0x00000000
        /*0d28*/ 	.word	0x00000000
        /*0d2c*/ 	.short	0x010a
        /*0d2e*/ 	.byte	0xff
	.zero		1


	//   ....[195]....
        /*0d30*/ 	.word	0x0000a170
        /*0d34*/ 	.word	0x00000000
        /*0d38*/ 	.word	0x00000000
        /*0d3c*/ 	.short	0x010a
        /*0d3e*/ 	.byte	0xff
	.zero		1


	//   ....[196]....
        /*0d40*/ 	.word	0x0000a1d0
        /*0d44*/ 	.word	0x00000000
        /*0d48*/ 	.word	0x00000000
        /*0d4c*/ 	.short	0x010a
        /*0d4e*/ 	.byte	0xff
	.zero		1


	//   ....[197]....
        /*0d50*/ 	.word	0x0000a230
        /*0d54*/ 	.word	0x00000000
        /*0d58*/ 	.word	0x00000000
        /*0d5c*/ 	.short	0x010a
        /*0d5e*/ 	.byte	0xff
	.zero		1


	//   ....[198]....
        /*0d60*/ 	.word	0x0000a290
        /*0d64*/ 	.word	0x00000000
        /*0d68*/ 	.word	0x00000000
        /*0d6c*/ 	.short	0x010a
        /*0d6e*/ 	.byte	0xff
	.zero		1


	//   ....[199]....
        /*0d70*/ 	.word	0x0000a2f0
        /*0d74*/ 	.word	0x00000000
        /*0d78*/ 	.word	0x00000000
        /*0d7c*/ 	.short	0x010a
        /*0d7e*/ 	.byte	0xff
	.zero		1


	//   ....[200]....
        /*0d80*/ 	.word	0x0000a350
        /*0d84*/ 	.word	0x00000000
        /*0d88*/ 	.word	0x00000000
        /*0d8c*/ 	.short	0x010a
        /*0d8e*/ 	.byte	0xff
	.zero		1


	//   ....[201]....
        /*0d90*/ 	.word	0x0000a3b0
        /*0d94*/ 	.word	0x00000000
        /*0d98*/ 	.word	0x00000000
        /*0d9c*/ 	.short	0x010a
        /*0d9e*/ 	.byte	0xff
	.zero		1


	//   ....[202]....
        /*0da0*/ 	.word	0x0000a410
        /*0da4*/ 	.word	0x00000000
        /*0da8*/ 	.word	0x00000000
        /*0dac*/ 	.short	0x010a
        /*0dae*/ 	.byte	0xff
	.zero		1


	//   ....[203]....
        /*0db0*/ 	.word	0x0000a470
        /*0db4*/ 	.word	0x00000000
        /*0db8*/ 	.word	0x00000000
        /*0dbc*/ 	.short	0x010a
        /*0dbe*/ 	.byte	0xff
	.zero		1


	//   ....[204]....
        /*0dc0*/ 	.word	0x0000a4d0
        /*0dc4*/ 	.word	0x00000000
        /*0dc8*/ 	.word	0x00000000
        /*0dcc*/ 	.short	0x010a
        /*0dce*/ 	.byte	0xff
	.zero		1


	//   ....[205]....
        /*0dd0*/ 	.word	0x0000a530
        /*0dd4*/ 	.word	0x00000000
        /*0dd8*/ 	.word	0x00000000
        /*0ddc*/ 	.short	0x010a
        /*0dde*/ 	.byte	0xff
	.zero		1


	//   ....[206]....
        /*0de0*/ 	.word	0x0000a590
        /*0de4*/ 	.word	0x00000000
        /*0de8*/ 	.word	0x00000000
        /*0dec*/ 	.short	0x010a
        /*0dee*/ 	.byte	0xff
	.zero		1


	//   ....[207]....
        /*0df0*/ 	.word	0x0000a5f0
        /*0df4*/ 	.word	0x00000000
        /*0df8*/ 	.word	0x00000000
        /*0dfc*/ 	.short	0x010a
        /*0dfe*/ 	.byte	0xff
	.zero		1


	//   ....[208]....
        /*0e00*/ 	.word	0x0000a650
        /*0e04*/ 	.word	0x00000000
        /*0e08*/ 	.word	0x00000000
        /*0e0c*/ 	.short	0x010a
        /*0e0e*/ 	.byte	0xff
	.zero		1


	//   ....[209]....
        /*0e10*/ 	.word	0x0000a6b0
        /*0e14*/ 	.word	0x00000000
        /*0e18*/ 	.word	0x00000000
        /*0e1c*/ 	.short	0x010a
        /*0e1e*/ 	.byte	0xff
	.zero		1


	//   ....[210]....
        /*0e20*/ 	.word	0x0000a710
        /*0e24*/ 	.word	0x00000000
        /*0e28*/ 	.word	0x00000000
        /*0e2c*/ 	.short	0x010a
        /*0e2e*/ 	.byte	0xff
	.zero		1


	//   ....[211]....
        /*0e30*/ 	.word	0x0000a770
        /*0e34*/ 	.word	0x00000000
        /*0e38*/ 	.word	0x00000000
        /*0e3c*/ 	.short	0x010a
        /*0e3e*/ 	.byte	0xff
	.zero		1


	//   ....[212]....
        /*0e40*/ 	.word	0x0000a7d0
        /*0e44*/ 	.word	0x00000000
        /*0e48*/ 	.word	0x00000000
        /*0e4c*/ 	.short	0x010a
        /*0e4e*/ 	.byte	0xff
	.zero		1


	//   ....[213]....
        /*0e50*/ 	.word	0x0000a830
        /*0e54*/ 	.word	0x00000000
        /*0e58*/ 	.word	0x00000000
        /*0e5c*/ 	.short	0x010a
        /*0e5e*/ 	.byte	0xff
	.zero		1


	//   ....[214]....
        /*0e60*/ 	.word	0x0000a890
        /*0e64*/ 	.word	0x00000000
        /*0e68*/ 	.word	0x00000000
        /*0e6c*/ 	.short	0x010a
        /*0e6e*/ 	.byte	0xff
	.zero		1


	//   ....[215]....
        /*0e70*/ 	.word	0x0000a8e0
        /*0e74*/ 	.word	0x00000000
        /*0e78*/ 	.word	0x00000290
        /*0e7c*/ 	.short	0x010a
        /*0e7e*/ 	.byte	0xff
	.zero		1


	//   ....[216]....
        /*0e80*/ 	.word	0x0000a940
        /*0e84*/ 	.word	0x00000000
        /*0e88*/ 	.word	0x00000240
        /*0e8c*/ 	.short	0x010a
        /*0e8e*/ 	.byte	0xff
	.zero		1


	//   ....[217]....
        /*0e90*/ 	.word	0x0000a990
        /*0e94*/ 	.word	0x00000000
        /*0e98*/ 	.word	0x00000230
        /*0e9c*/ 	.short	0x010a
        /*0e9e*/ 	.byte	0xff
	.zero		1


	//   ....[218]....
        /*0ea0*/ 	.word	0x0000a9f0
        /*0ea4*/ 	.word	0x00000000
        /*0ea8*/ 	.word	0x00000240
        /*0eac*/ 	.short	0x010a
        /*0eae*/ 	.byte	0xff
	.zero		1


	//   ....[219]....
        /*0eb0*/ 	.word	0x0000aa50
        /*0eb4*/ 	.word	0x00000004
        /*0eb8*/ 	.word	0x00000008
        /*0ebc*/ 	.short	0x010a
        /*0ebe*/ 	.byte	0xff
	.zero		1


	//   ....[220]....
        /*0ec0*/ 	.word	0x0000ab30
        /*0ec4*/ 	.word	0x00000002
        /*0ec8*/ 	.word	0x00000008
        /*0ecc*/ 	.short	0x010a
        /*0ece*/ 	.byte	0xff
	.zero		1


	//   ....[221]....
        /*0ed0*/ 	.word	0x0000ab80
        /*0ed4*/ 	.word	0x00000000
        /*0ed8*/ 	.word	0x00000230
        /*0edc*/ 	.short	0x010a
        /*0ede*/ 	.byte	0xff
	.zero		1


	//   ....[222]....
        /*0ee0*/ 	.word	0x0000abe0
        /*0ee4*/ 	.word	0x00000000
        /*0ee8*/ 	.word	0x00000270
        /*0eec*/ 	.short	0x010a
        /*0eee*/ 	.byte	0xff
	.zero		1


	//   ....[223]....
        /*0ef0*/ 	.word	0x0000ac40
        /*0ef4*/ 	.word	0x00000000
        /*0ef8*/ 	.word	0x00000000
        /*0efc*/ 	.short	0x010a
        /*0efe*/ 	.byte	0xff
	.zero		1


	//   ....[224]....
        /*0f00*/ 	.word	0x0000aca0
        /*0f04*/ 	.word	0x00000000
        /*0f08*/ 	.word	0x00000000
        /*0f0c*/ 	.short	0x010a
        /*0f0e*/ 	.byte	0xff
	.zero		1


	//   ....[225]....
        /*0f10*/ 	.word	0x0000ad00
        /*0f14*/ 	.word	0x00000000
        /*0f18*/ 	.word	0x00000000
        /*0f1c*/ 	.short	0x010a
        /*0f1e*/ 	.byte	0xff
	.zero		1


	//   ....[226]....
        /*0f20*/ 	.word	0x0000ad60
        /*0f24*/ 	.word	0x00000000
        /*0f28*/ 	.word	0x00000000
        /*0f2c*/ 	.short	0x010a
        /*0f2e*/ 	.byte	0xff
	.zero		1


	//   ....[227]....
        /*0f30*/ 	.word	0x0000adc0
        /*0f34*/ 	.word	0x00000000
        /*0f38*/ 	.word	0x000002b0
        /*0f3c*/ 	.short	0x010a
        /*0f3e*/ 	.byte	0xff
	.zero		1


	//   ....[228]....
        /*0f40*/ 	.word	0x0000ae10
        /*0f44*/ 	.word	0x00000000
        /*0f48*/ 	.word	0x00000230
        /*0f4c*/ 	.short	0x010a
        /*0f4e*/ 	.byte	0xff
	.zero		1


	//   ....[229]....
        /*0f50*/ 	.word	0x0000ae70
        /*0f54*/ 	.word	0x00000000
        /*0f58*/ 	.word	0x00000228
        /*0f5c*/ 	.short	0x010a
        /*0f5e*/ 	.byte	0xff
	.zero		1


	//   ....[230]....
        /*0f60*/ 	.word	0x0000aed0
        /*0f64*/ 	.word	0x00000003
        /*0f68*/ 	.word	0x00000210
        /*0f6c*/ 	.short	0x010a
        /*0f6e*/ 	.byte	0xff
	.zero		1


	//   ....[231]....
        /*0f70*/ 	.word	0x0000af30
        /*0f74*/ 	.word	0x00000003
        /*0f78*/ 	.word	0x00000218
        /*0f7c*/ 	.short	0x010a
        /*0f7e*/ 	.byte	0xff
	.zero		1


	//   ....[232]....
        /*0f80*/ 	.word	0x0000af90
        /*0f84*/ 	.word	0x00000000
        /*0f88*/ 	.word	0x00000210
        /*0f8c*/ 	.short	0x010a
        /*0f8e*/ 	.byte	0xff
	.zero		1


	//   ....[233]....
        /*0f90*/ 	.word	0x0000afe0
        /*0f94*/ 	.word	0x00000000
        /*0f98*/ 	.word	0x00000230
        /*0f9c*/ 	.short	0x010a
        /*0f9e*/ 	.byte	0xff
	.zero		1


	//   ....[234]....
        /*0fa0*/ 	.word	0x0000b030
        /*0fa4*/ 	.word	0x00000003
        /*0fa8*/ 	.word	0x00000200
        /*0fac*/ 	.short	0x010a
        /*0fae*/ 	.byte	0xff
	.zero		1


	//   ....[235]....
        /*0fb0*/ 	.word	0x0000b080
        /*0fb4*/ 	.word	0x000000c3
        /*0fb8*/ 	.word	0x00000250
        /*0fbc*/ 	.short	0x010a
        /*0fbe*/ 	.byte	0xff
	.zero		1


	//   ....[236]....
        /*0fc0*/ 	.word	0x0000b0d0
        /*0fc4*/ 	.word	0x000000d8
        /*0fc8*/ 	.word	0x00000200
        /*0fcc*/ 	.short	0x010a
        /*0fce*/ 	.byte	0xff
	.zero		1


	//----- nvinfo : EIATTR_NUM_MBARRIERS
	.align		4
.L_47:
        /*0fd0*/ 	.byte	0x03, 0x38
        /*0fd2*/ 	.short	0x0057


	//----- nvinfo : EIATTR_EXIT_INSTR_OFFSETS
	.align		4
        /*0fd4*/ 	.byte	0x04, 0x1c
        /*0fd6*/ 	.short	(.L_49 - .L_48)


	//   ....[0]....
.L_48:
        /*0fd8*/ 	.word	0x00003b60


	//   ....[1]....
        /*0fdc*/ 	.word	0x00004060


	//   ....[2]....
        /*0fe0*/ 	.word	0x000040c0


	//   ....[3]....
        /*0fe4*/ 	.word	0x000052f0


	//   ....[4]....
        /*0fe8*/ 	.word	0x00006000


	//   ....[5]....
        /*0fec*/ 	.word	0x00006040


	//   ....[6]....
        /*0ff0*/ 	.word	0x00009bd0


	//----- nvinfo : EIATTR_MAX_THREADS
	.align		4
.L_49:
        /*0ff4*/ 	.byte	0x04, 0x05
        /*0ff6*/ 	.short	(.L_51 - .L_50)
.L_50:
        /*0ff8*/ 	.word	0x00000100
        /*0ffc*/ 	.word	0x00000001
        /*1000*/ 	.word	0x00000001


	//----- nvinfo : EIATTR_CRS_STACK_SIZE
	.align		4
.L_51:
        /*1004*/ 	.byte	0x04, 0x1e
        /*1006*/ 	.short	(.L_53 - .L_52)
.L_52:
        /*1008*/ 	.word	0x00000000


	//----- nvinfo : EIATTR_CBANK_PARAM_SIZE
	.align		4
.L_53:
        /*100c*/ 	.byte	0x03, 0x19
        /*100e*/ 	.short	0x0800


	//----- nvinfo : EIATTR_PARAM_CBANK
	.align		4
        /*1010*/ 	.byte	0x04, 0x0a
        /*1012*/ 	.short	(.L_55 - .L_54)
	.align		4
.L_54:
        /*1014*/ 	.word	index@(.nv.constant0._ZN7cutlass13device_kernelINS_4gemm6kernel13GemmUniversalIN4cute5tupleIJiiiiEEENS1_10collective13CollectiveMmaINS1_35MainloopSm100TmaUmmaWarpSpecializedILi32ELi2ELi4ENS5_IJNS4_1CILi2EEENSA_ILi1EEESC_EEEEENS5_IJNSA_ILi256EEENSA_ILi128EEENSA_ILi32EEEEEENS_12float_e4m3_tENS5_IJlSC_lEEESJ_SK_NS4_8TiledMMAINS4_8MMA_AtomIJNS4_10MMA_TraitsINS4_25SM100_MMA_F8F6F4_2x1SM_SSEJSJ_SJ_fSF_SG_NS4_17integral_constantINS4_4UMMA5MajorELSR_0EEESS_NSP_INSQ_7ScaleInELST_0EEESU_EEEEEENS4_6LayoutINS5_IJSC_SC_SC_EEENS5_IJNSA_ILi0EEESZ_SZ_EEEEENS5_IJNS4_10UnderscoreES12_S12_EEEEENS4_18SM100_TMA_2SM_LOADENS4_14ComposedLayoutINS4_7SwizzleILi1ELi4ELi3EEENS4_18smem_ptr_flag_bitsILi8EEENSX_INS5_IJNSA_ILi8EEESH_EEENS5_IJSH_SC_EEEEEEEvNS4_8identityES15_S1F_vS1G_EENS_8epilogue10collective18CollectiveEpilogueINS1I_23Sm100TmaWarpSpecializedILi2ELi2ELi64ELb0ELb0EEEJNS5_IJSG_SG_SH_EEENS5_IJNSX_ISG_SC_EENSX_INSA_ILi64EEESC_EEEEESJ_SK_SJ_SK_NS1I_6fusion15FusionCallbacksIS1M_NS1S_17LinearCombinationISJ_fSJ_fLNS_15FloatRoundStyleE2EEES1N_S1R_JEEENS4_5SM1004TMEM4LOAD26SM100_TMEM_LOAD_32dp32b64xENS4_13SM90_TMA_LOADENS16_INS17_ILi2ELi4ELi3EEES1A_NSX_INS5_IJS1B_S1P_EEENS5_IJS1P_SC_EEEEEEENS4_39AutoVectorizingCopyWithAssumedAlignmentILi128EEENS4_14SM90_TMA_STOREES27_S29_S29_EEEvvEEEEvNT_6ParamsE)
        /*1018*/ 	.short	0x0380
        /*101a*/ 	.short	0x0800


	//----- nvinfo : EIATTR_SW_WAR
	.align		4
.L_55:
        /*101c*/ 	.byte	0x04, 0x36
        /*101e*/ 	.short	(.L_57 - .L_56)
.L_56:
        /*1020*/ 	.word	0x00000008
.L_57:


//--------------------- .nv.callgraph             --------------------------
	.section	.nv.callgraph,"",@"SHT_CUDA_CALLGRAPH"
	.align	4
	.sectionentsize	8
	.align		4
        /*0000*/ 	.word	0x00000000
	.align		4
        /*0004*/ 	.word	0xffffffff
	.align		4
        /*0008*/ 	.word	index@(_ZN7cutlass13device_kernelINS_4gemm6kernel13GemmUniversalIN4cute5tupleIJiiiiEEENS1_10collective13CollectiveMmaINS1_35MainloopSm100TmaUmmaWarpSpecializedILi32ELi2ELi4ENS5_IJNS4_1CILi2EEENSA_ILi1EEESC_EEEEENS5_IJNSA_ILi256EEENSA_ILi128EEENSA_ILi32EEEEEENS_12float_e4m3_tENS5_IJlSC_lEEESJ_SK_NS4_8TiledMMAINS4_8MMA_AtomIJNS4_10MMA_TraitsINS4_25SM100_MMA_F8F6F4_2x1SM_SSEJSJ_SJ_fSF_SG_NS4_17integral_constantINS4_4UMMA5MajorELSR_0EEESS_NSP_INSQ_7ScaleInELST_0EEESU_EEEEEENS4_6LayoutINS5_IJSC_SC_SC_EEENS5_IJNSA_ILi0EEESZ_SZ_EEEEENS5_IJNS4_10UnderscoreES12_S12_EEEEENS4_18SM100_TMA_2SM_LOADENS4_14ComposedLayoutINS4_7SwizzleILi1ELi4ELi3EEENS4_18smem_ptr_flag_bitsILi8EEENSX_INS5_IJNSA_ILi8EEESH_EEENS5_IJSH_SC_EEEEEEEvNS4_8identityES15_S1F_vS1G_EENS_8epilogue10collective18CollectiveEpilogueINS1I_23Sm100TmaWarpSpecializedILi2ELi2ELi64ELb0ELb0EEEJNS5_IJSG_SG_SH_EEENS5_IJNSX_ISG_SC_EENSX_INSA_ILi64EEESC_EEEEESJ_SK_SJ_SK_NS1I_6fusion15FusionCallbacksIS1M_NS1S_17LinearCombinationISJ_fSJ_fLNS_15FloatRoundStyleE2EEES1N_S1R_JEEENS4_5SM1004TMEM4LOAD26SM100_TMEM_LOAD_32dp32b64xENS4_13SM90_TMA_LOADENS16_INS17_ILi2ELi4ELi3EEES1A_NSX_INS5_IJS1B_S1P_EEENS5_IJS1P_SC_EEEEEEENS4_39AutoVectorizingCopyWithAssumedAlignmentILi128EEENS4_14SM90_TMA_STOREES27_S29_S29_EEEvvEEEEvNT_6ParamsE)
	.align		4
        /*000c*/ 	.word	index@(__assertfail)
	.align		4
        /*0010*/ 	.word	0x00000000
	.align		4
        /*0014*/ 	.word	0xfffffffe
	.align		4
        /*0018*/ 	.word	0x00000000
	.align		4
        /*001c*/ 	.word	0xfffffffd
	.align		4
        /*0020*/ 	.word	0x00000000
	.align		4
        /*0024*/ 	.word	0xfffffffc


//--------------------- .nv.constant4             --------------------------
	.section	.nv.constant4,"a",@progbits
	.align	8
	.align		8
.nv.constant4:
        /*0000*/ 	.dword	__assertfail
	.align		8
        /*0008*/ 	.dword	__unnamed_1
	.align		8
        /*0010*/ 	.dword	__unnamed_2
	.align		8
        /*0018*/ 	.dword	_ZN39_INTERNAL_0c9f13c9_4_k_cu_72de5ab0_78764cuda3std3__45__cpo5beginE
	.align		8
        /*0020*/ 	.dword	_ZN39_INTERNAL_0c9f13c9_4_k_cu_72de5ab0_78764cuda3std3__45__cpo3endE
	.align		8
        /*0028*/ 	.dword	_ZN39_INTERNAL_0c9f13c9_4_k_cu_72de5ab0_78764cuda3std3__45__cpo6cbeginE
	.align		8
        /*0030*/ 	.dword	_ZN39_INTERNAL_0c9f13c9_4_k_cu_72de5ab0_78764cuda3std3__45__cpo4cendE
	.align		8
        /*0038*/ 	.dword	_ZN39_INTERNAL_0c9f13c9_4_k_cu_72de5ab0_78764cuda3std3__441_GLOBAL__N__0c9f13c9_4_k_cu_72de5ab0_78766ignoreE
	.align		8
        /*0040*/ 	.dword	_ZN39_INTERNAL_0c9f13c9_4_k_cu_72de5ab0_78764cuda3std3__419piecewise_constructE
	.align		8
        /*0048*/ 	.dword	_ZN39_INTERNAL_0c9f13c9_4_k_cu_72de5ab0_78764cuda3std3__48in_placeE
	.align		8
        /*0050*/ 	.dword	_ZN39_INTERNAL_0c9f13c9_4_k_cu_72de5ab0_78764cuda3std6ranges3__45__cpo4swapE
	.align		8
        /*0058*/ 	.dword	_ZN39_INTERNAL_0c9f13c9_4_k_cu_72de5ab0_78764cuda3std6ranges3__45__cpo9iter_moveE
	.align		8
        /*0060*/ 	.dword	_ZN39_INTERNAL_0c9f13c9_4_k_cu_72de5ab0_78764cute7productE
	.align		8
        /*0068*/ 	.dword	_ZN39_INTERNAL_0c9f13c9_4_k_cu_72de5ab0_78764cute1_E
	.align		8
        /*0070*/ 	.dword	$str$25
	.align		8
        /*0078*/ 	.dword	$str$26
	.align		8
        /*0080*/ 	.dword	$str$27
	.align		8
        /*0088*/ 	.dword	$str$28


//--------------------- .text._ZN7cutlass13device_kernelINS_4gemm6kernel13GemmUniversalIN4cute5tupleIJiiiiEEENS1_10collective13CollectiveMmaINS1_35MainloopSm100TmaUmmaWarpSpecializedILi32ELi2ELi4ENS5_IJNS4_1CILi2EEENSA_ILi1EEESC_EEEEENS5_IJNSA_ILi256EEENSA_ILi128EEENSA_ILi32EEEEEENS_12float_e4m3_tENS5_IJlSC_lEEESJ_SK_NS4_8TiledMMAINS4_8MMA_AtomIJNS4_10MMA_TraitsINS4_25SM100_MMA_F8F6F4_2x1SM_SSEJSJ_SJ_fSF_SG_NS4_17integral_constantINS4_4UMMA5MajorELSR_0EEESS_NSP_INSQ_7ScaleInELST_0EEESU_EEEEEENS4_6LayoutINS5_IJSC_SC_SC_EEENS5_IJNSA_ILi0EEESZ_SZ_EEEEENS5_IJNS4_10UnderscoreES12_S12_EEEEENS4_18SM100_TMA_2SM_LOADENS4_14ComposedLayoutINS4_7SwizzleILi1ELi4ELi3EEENS4_18smem_ptr_flag_bitsILi8EEENSX_INS5_IJNSA_ILi8EEESH_EEENS5_IJSH_SC_EEEEEEEvNS4_8identityES15_S1F_vS1G_EENS_8epilogue10collective18CollectiveEpilogueINS1I_23Sm100TmaWarpSpecializedILi2ELi2ELi64ELb0ELb0EEEJNS5_IJSG_SG_SH_EEENS5_IJNSX_ISG_SC_EENSX_INSA_ILi64EEESC_EEEEESJ_SK_SJ_SK_NS1I_6fusion15FusionCallbacksIS1M_NS1S_17LinearCombinationISJ_fSJ_fLNS_15FloatRoundStyleE2EEES1N_S1R_JEEENS4_5SM1004TMEM4LOAD26SM100_TMEM_LOAD_32dp32b64xENS4_13SM90_TMA_LOADENS16_INS17_ILi2ELi4ELi3EEES1A_NSX_INS5_IJS1B_S1P_EEENS5_IJS1P_SC_EEEEEEENS4_39AutoVectorizingCopyWithAssumedAlignmentILi128EEENS4_14SM90_TMA_STOREES27_S29_S29_EEEvvEEEEvNT_6ParamsE --------------------------
	.section	.text._ZN7cutlass13device_kernelINS_4gemm6kernel13GemmUniversalIN4cute5tupleIJiiiiEEENS1_10collective13CollectiveMmaINS1_35MainloopSm100TmaUmmaWarpSpecializedILi32ELi2ELi4ENS5_IJNS4_1CILi2EEENSA_ILi1EEESC_EEEEENS5_IJNSA_ILi256EEENSA_ILi128EEENSA_ILi32EEEEEENS_12float_e4m3_tENS5_IJlSC_lEEESJ_SK_NS4_8TiledMMAINS4_8MMA_AtomIJNS4_10MMA_TraitsINS4_25SM100_MMA_F8F6F4_2x1SM_SSEJSJ_SJ_fSF_SG_NS4_17integral_constantINS4_4UMMA5MajorELSR_0EEESS_NSP_INSQ_7ScaleInELST_0EEESU_EEEEEENS4_6LayoutINS5_IJSC_SC_SC_EEENS5_IJNSA_ILi0EEESZ_SZ_EEEEENS5_IJNS4_10UnderscoreES12_S12_EEEEENS4_18SM100_TMA_2SM_LOADENS4_14ComposedLayoutINS4_7SwizzleILi1ELi4ELi3EEENS4_18smem_ptr_flag_bitsILi8EEENSX_INS5_IJNSA_ILi8EEESH_EEENS5_IJSH_SC_EEEEEEEvNS4_8identityES15_S1F_vS1G_EENS_8epilogue10collective18CollectiveEpilogueINS1I_23Sm100TmaWarpSpecializedILi2ELi2ELi64ELb0ELb0EEEJNS5_IJSG_SG_SH_EEENS5_IJNSX_ISG_SC_EENSX_INSA_ILi64EEESC_EEEEESJ_SK_SJ_SK_NS1I_6fusion15FusionCallbacksIS1M_NS1S_17LinearCombinationISJ_fSJ_fLNS_15FloatRoundStyleE2EEES1N_S1R_JEEENS4_5SM1004TMEM4LOAD26SM100_TMEM_LOAD_32dp32b64xENS4_13SM90_TMA_LOADENS16_INS17_ILi2ELi4ELi3EEES1A_NSX_INS5_IJS1B_S1P_EEENS5_IJS1P_SC_EEEEEEENS4_39AutoVectorizingCopyWithAssumedAlignmentILi128EEENS4_14SM90_TMA_STOREES27_S29_S29_EEEvvEEEEvNT_6ParamsE,"ax",@progbits
	.align	128
.text._ZN7cutlass13device_kernelINS_4gemm6kernel13GemmUniversalIN4cute5tupleIJiiiiEEENS1_10collective13CollectiveMmaINS1_35MainloopSm100TmaUmmaWarpSpecializedILi32ELi2ELi4ENS5_IJNS4_1CILi2EEENSA_ILi1EEESC_EEEEENS5_IJNSA_ILi256EEENSA_ILi128EEENSA_ILi32EEEEEENS_12float_e4m3_tENS5_IJlSC_lEEESJ_SK_NS4_8TiledMMAINS4_8MMA_AtomIJNS4_10MMA_TraitsINS4_25SM100_MMA_F8F6F4_2x1SM_SSEJSJ_SJ_fSF_SG_NS4_17integral_constantINS4_4UMMA5MajorELSR_0EEESS_NSP_INSQ_7ScaleInELST_0EEESU_EEEEEENS4_6LayoutINS5_IJSC_SC_SC_EEENS5_IJNSA_ILi0EEESZ_SZ_EEEEENS5_IJNS4_10UnderscoreES12_S12_EEEEENS4_18SM100_TMA_2SM_LOADENS4_14ComposedLayoutINS4_7SwizzleILi1ELi4ELi3EEENS4_18smem_ptr_flag_bitsILi8EEENSX_INS5_IJNSA_ILi8EEESH_EEENS5_IJSH_SC_EEEEEEEvNS4_8identityES15_S1F_vS1G_EENS_8epilogue10collective18CollectiveEpilogueINS1I_23Sm100TmaWarpSpecializedILi2ELi2ELi64ELb0ELb0EEEJNS5_IJSG_SG_SH_EEENS5_IJNSX_ISG_SC_EENSX_INSA_ILi64EEESC_EEEEESJ_SK_SJ_SK_NS1I_6fusion15FusionCallbacksIS1M_NS1S_17LinearCombinationISJ_fSJ_fLNS_15FloatRoundStyleE2EEES1N_S1R_JEEENS4_5SM1004TMEM4LOAD26SM100_TMEM_LOAD_32dp32b64xENS4_13SM90_TMA_LOADENS16_INS17_ILi2ELi4ELi3EEES1A_NSX_INS5_IJS1B_S1P_EEENS5_IJS1P_SC_EEEEEEENS4_39AutoVectorizingCopyWithAssumedAlignmentILi128EEENS4_14SM90_TMA_STOREES27_S29_S29_EEEvvEEEEvNT_6ParamsE:
        .type           _ZN7cutlass13device_kernelINS_4gemm6kernel13GemmUniversalIN4cute5tupleIJiiiiEEENS1_10collective13CollectiveMmaINS1_35MainloopSm100TmaUmmaWarpSpecializedILi32ELi2ELi4ENS5_IJNS4_1CILi2EEENSA_ILi1EEESC_EEEEENS5_IJNSA_ILi256EEENSA_ILi128EEENSA_ILi32EEEEEENS_12float_e4m3_tENS5_IJlSC_lEEESJ_SK_NS4_8TiledMMAINS4_8MMA_AtomIJNS4_10MMA_TraitsINS4_25SM100_MMA_F8F6F4_2x1SM_SSEJSJ_SJ_fSF_SG_NS4_17integral_constantINS4_4UMMA5MajorELSR_0EEESS_NSP_INSQ_7ScaleInELST_0EEESU_EEEEEENS4_6LayoutINS5_IJSC_SC_SC_EEENS5_IJNSA_ILi0EEESZ_SZ_EEEEENS5_IJNS4_10UnderscoreES12_S12_EEEEENS4_18SM100_TMA_2SM_LOADENS4_14ComposedLayoutINS4_7SwizzleILi1ELi4ELi3EEENS4_18smem_ptr_flag_bitsILi8EEENSX_INS5_IJNSA_ILi8EEESH_EEENS5_IJSH_SC_EEEEEEEvNS4_8identityES15_S1F_vS1G_EENS_8epilogue10collective18CollectiveEpilogueINS1I_23Sm100TmaWarpSpecializedILi2ELi2ELi64ELb0ELb0EEEJNS5_IJSG_SG_SH_EEENS5_IJNSX_ISG_SC_EENSX_INSA_ILi64EEESC_EEEEESJ_SK_SJ_SK_NS1I_6fusion15FusionCallbacksIS1M_NS1S_17LinearCombinationISJ_fSJ_fLNS_15FloatRoundStyleE2EEES1N_S1R_JEEENS4_5SM1004TMEM4LOAD26SM100_TMEM_LOAD_32dp32b64xENS4_13SM90_TMA_LOADENS16_INS17_ILi2ELi4ELi3EEES1A_NSX_INS5_IJS1B_S1P_EEENS5_IJS1P_SC_EEEEEEENS4_39AutoVectorizingCopyWithAssumedAlignmentILi128EEENS4_14SM90_TMA_STOREES27_S29_S29_EEEvvEEEEvNT_6ParamsE,@function
        .size           _ZN7cutlass13device_kernelINS_4gemm6kernel13GemmUniversalIN4cute5tupleIJiiiiEEENS1_10collective13CollectiveMmaINS1_35MainloopSm100TmaUmmaWarpSpecializedILi32ELi2ELi4ENS5_IJNS4_1CILi2EEENSA_ILi1EEESC_EEEEENS5_IJNSA_ILi256EEENSA_ILi128EEENSA_ILi32EEEEEENS_12float_e4m3_tENS5_IJlSC_lEEESJ_SK_NS4_8TiledMMAINS4_8MMA_AtomIJNS4_10MMA_TraitsINS4_25SM100_MMA_F8F6F4_2x1SM_SSEJSJ_SJ_fSF_SG_NS4_17integral_constantINS4_4UMMA5MajorELSR_0EEESS_NSP_INSQ_7ScaleInELST_0EEESU_EEEEEENS4_6LayoutINS5_IJSC_SC_SC_EEENS5_IJNSA_ILi0EEESZ_SZ_EEEEENS5_IJNS4_10UnderscoreES12_S12_EEEEENS4_18SM100_TMA_2SM_LOADENS4_14ComposedLayoutINS4_7SwizzleILi1ELi4ELi3EEENS4_18smem_ptr_flag_bitsILi8EEENSX_INS5_IJNSA_ILi8EEESH_EEENS5_IJSH_SC_EEEEEEEvNS4_8identityES15_S1F_vS1G_EENS_8epilogue10collective18CollectiveEpilogueINS1I_23Sm100TmaWarpSpecializedILi2ELi2ELi64ELb0ELb0EEEJNS5_IJSG_SG_SH_EEENS5_IJNSX_ISG_SC_EENSX_INSA_ILi64EEESC_EEEEESJ_SK_SJ_SK_NS1I_6fusion15FusionCallbacksIS1M_NS1S_17LinearCombinationISJ_fSJ_fLNS_15FloatRoundStyleE2EEES1N_S1R_JEEENS4_5SM1004TMEM4LOAD26SM100_TMEM_LOAD_32dp32b64xENS4_13SM90_TMA_LOADENS16_INS17_ILi2ELi4ELi3EEES1A_NSX_INS5_IJS1B_S1P_EEENS5_IJS1P_SC_EEEEEEENS4_39AutoVectorizingCopyWithAssumedAlignmentILi128EEENS4_14SM90_TMA_STOREES27_S29_S29_EEEvvEEEEvNT_6ParamsE,(.L_x_249 - _ZN7cutlass13device_kernelINS_4gemm6kernel13GemmUniversalIN4cute5tupleIJiiiiEEENS1_10collective13CollectiveMmaINS1_35MainloopSm100TmaUmmaWarpSpecializedILi32ELi2ELi4ENS5_IJNS4_1CILi2EEENSA_ILi1EEESC_EEEEENS5_IJNSA_ILi256EEENSA_ILi128EEENSA_ILi32EEEEEENS_12float_e4m3_tENS5_IJlSC_lEEESJ_SK_NS4_8TiledMMAINS4_8MMA_AtomIJNS4_10MMA_TraitsINS4_25SM100_MMA_F8F6F4_2x1SM_SSEJSJ_SJ_fSF_SG_NS4_17integral_constantINS4_4UMMA5MajorELSR_0EEESS_NSP_INSQ_7ScaleInELST_0EEESU_EEEEEENS4_6LayoutINS5_IJSC_SC_SC_EEENS5_IJNSA_ILi0EEESZ_SZ_EEEEENS5_IJNS4_10UnderscoreES12_S12_EEEEENS4_18SM100_TMA_2SM_LOADENS4_14ComposedLayoutINS4_7SwizzleILi1ELi4ELi3EEENS4_18smem_ptr_flag_bitsILi8EEENSX_INS5_IJNSA_ILi8EEESH_EEENS5_IJSH_SC_EEEEEEEvNS4_8identityES15_S1F_vS1G_EENS_8epilogue10collective18CollectiveEpilogueINS1I_23Sm100TmaWarpSpecializedILi2ELi2ELi64ELb0ELb0EEEJNS5_IJSG_SG_SH_EEENS5_IJNSX_ISG_SC_EENSX_INSA_ILi64EEESC_EEEEESJ_SK_SJ_SK_NS1I_6fusion15FusionCallbacksIS1M_NS1S_17LinearCombinationISJ_fSJ_fLNS_15FloatRoundStyleE2EEES1N_S1R_JEEENS4_5SM1004TMEM4LOAD26SM100_TMEM_LOAD_32dp32b64xENS4_13SM90_TMA_LOADENS16_INS17_ILi2ELi4ELi3EEES1A_NSX_INS5_IJS1B_S1P_EEENS5_IJS1P_SC_EEEEEEENS4_39AutoVectorizingCopyWithAssumedAlignmentILi128EEENS4_14SM90_TMA_STOREES27_S29_S29_EEEvvEEEEvNT_6ParamsE)
        .other          _ZN7cutlass13device_kernelINS_4gemm6kernel13GemmUniversalIN4cute5tupleIJiiiiEEENS1_10collective13CollectiveMmaINS1_35MainloopSm100TmaUmmaWarpSpecializedILi32ELi2ELi4ENS5_IJNS4_1CILi2EEENSA_ILi1EEESC_EEEEENS5_IJNSA_ILi256EEENSA_ILi128EEENSA_ILi32EEEEEENS_12float_e4m3_tENS5_IJlSC_lEEESJ_SK_NS4_8TiledMMAINS4_8MMA_AtomIJNS4_10MMA_TraitsINS4_25SM100_MMA_F8F6F4_2x1SM_SSEJSJ_SJ_fSF_SG_NS4_17integral_constantINS4_4UMMA5MajorELSR_0EEESS_NSP_INSQ_7ScaleInELST_0EEESU_EEEEEENS4_6LayoutINS5_IJSC_SC_SC_EEENS5_IJNSA_ILi0EEESZ_SZ_EEEEENS5_IJNS4_10UnderscoreES12_S12_EEEEENS4_18SM100_TMA_2SM_LOADENS4_14ComposedLayoutINS4_7SwizzleILi1ELi4ELi3EEENS4_18smem_ptr_flag_bitsILi8EEENSX_INS5_IJNSA_ILi8EEESH_EEENS5_IJSH_SC_EEEEEEEvNS4_8identityES15_S1F_vS1G_EENS_8epilogue10collective18CollectiveEpilogueINS1I_23Sm100TmaWarpSpecializedILi2ELi2ELi64ELb0ELb0EEEJNS5_IJSG_SG_SH_EEENS5_IJNSX_ISG_SC_EENSX_INSA_ILi64EEESC_EEEEESJ_SK_SJ_SK_NS1I_6fusion15FusionCallbacksIS1M_NS1S_17LinearCombinationISJ_fSJ_fLNS_15FloatRoundStyleE2EEES1N_S1R_JEEENS4_5SM1004TMEM4LOAD26SM100_TMEM_LOAD_32dp32b64xENS4_13SM90_TMA_LOADENS16_INS17_ILi2ELi4ELi3EEES1A_NSX_INS5_IJS1B_S1P_EEENS5_IJS1P_SC_EEEEEEENS4_39AutoVectorizingCopyWithAssumedAlignmentILi128EEENS4_14SM90_TMA_STOREES27_S29_S29_EEEvvEEEEvNT_6ParamsE,@"STO_CUDA_ENTRY STV_DEFAULT"
_ZN7cutlass13device_kernelINS_4gemm6kernel13GemmUniversalIN4cute5tupleIJiiiiEEENS1_10collective13CollectiveMmaINS1_35MainloopSm100TmaUmmaWarpSpecializedILi32ELi2ELi4ENS5_IJNS4_1CILi2EEENSA_ILi1EEESC_EEEEENS5_IJNSA_ILi256EEENSA_ILi128EEENSA_ILi32EEEEEENS_12float_e4m3_tENS5_IJlSC_lEEESJ_SK_NS4_8TiledMMAINS4_8MMA_AtomIJNS4_10MMA_TraitsINS4_25SM100_MMA_F8F6F4_2x1SM_SSEJSJ_SJ_fSF_SG_NS4_17integral_constantINS4_4UMMA5MajorELSR_0EEESS_NSP_INSQ_7ScaleInELST_0EEESU_EEEEEENS4_6LayoutINS5_IJSC_SC_SC_EEENS5_IJNSA_ILi0EEESZ_SZ_EEEEENS5_IJNS4_10UnderscoreES12_S12_EEEEENS4_18SM100_TMA_2SM_LOADENS4_14ComposedLayoutINS4_7SwizzleILi1ELi4ELi3EEENS4_18smem_ptr_flag_bitsILi8EEENSX_INS5_IJNSA_ILi8EEESH_EEENS5_IJSH_SC_EEEEEEEvNS4_8identityES15_S1F_vS1G_EENS_8epilogue10collective18CollectiveEpilogueINS1I_23Sm100TmaWarpSpecializedILi2ELi2ELi64ELb0ELb0EEEJNS5_IJSG_SG_SH_EEENS5_IJNSX_ISG_SC_EENSX_INSA_ILi64EEESC_EEEEESJ_SK_SJ_SK_NS1I_6fusion15FusionCallbacksIS1M_NS1S_17LinearCombinationISJ_fSJ_fLNS_15FloatRoundStyleE2EEES1N_S1R_JEEENS4_5SM1004TMEM4LOAD26SM100_TMEM_LOAD_32dp32b64xENS4_13SM90_TMA_LOADENS16_INS17_ILi2ELi4ELi3EEES1A_NSX_INS5_IJS1B_S1P_EEENS5_IJS1P_SC_EEEEEEENS4_39AutoVectorizingCopyWithAssumedAlignmentILi128EEENS4_14SM90_TMA_STOREES27_S29_S29_EEEvvEEEEvNT_6ParamsE:
[----:B------:R-:W1:Y:S01]  /*0000*/  LDC R1, c[0x0][0x37c] ;  /* 0x0000df00ff017b82 */ /* 0x000e620000000800 */
[----:B------:R-:W2:Y:S01]  /*0010*/  S2R R189, SR_TID.X ;  /* 0x0000000000bd7919 */ /* 0x000ea20000002100 */
[----:B------:R-:W3:Y:S06]  /*0020*/  LDCU.64 UR6, c[0x0][0x890] ;  /* 0x00011200ff0677ac */ /* 0x000eec0008000a00 */
[----:B------:R-:W4:Y:S01]  /*0030*/  S2UR UR37, SR_CgaCtaId ;  /* 0x00000000002579c3 */ /* 0x000f220000008800 */
[----:B------:R-:W-:Y:S02]  /*0040*/  PRMT R171, RZ, 0x7610, R171 ;  /* 0x00007610ffab7816 */ /* 0x000fe400000000ab */
[----:B------:R-:W-:Y:S01]  /*0050*/  ELECT P1, URZ, PT ;  /* 0x0000000000ff782f */ /* 0x000fe20003820000 */
[----:B------:R-:W1:Y:S01]  /*0060*/  LDCU.64 UR46, c[0x0][0x358] ;  /* 0x00006b00ff2e77ac */ /* 0x000e620008000a00 */
[----:B---3--:R-:W-:-:S04]  /*0070*/  UISETP.NE.U32.AND UP0, UPT, UR6, URZ, UPT ;  /* 0x000000ff0600728c */ /* 0x008fc8000bf05070 */
[----:B------:R-:W-:Y:S02]  /*0080*/  UISETP.NE.AND.EX UP0, UPT, UR7, URZ, UPT, UP0 ;  /* 0x000000ff0700728c */ /* 0x000fe4000bf05300 */
[----:B----4-:R-:W-:Y:S02]  /*0090*/  ULOP3.LUT UR5, UR37, 0x1, URZ, 0xc0, !UPT ;  /* 0x0000000125057892 */ /* 0x010fe4000f8ec0ff */
[----:B------:R-:W-:Y:S01]  /*00a0*/  ULOP3.LUT UR4, UR37, 0x1, URZ, 0x3c, !UPT ;  /* 0x0000000125047892 */ /* 0x000fe2000f8e3cff */
[----:B--2---:R-:W-:-:S05]  /*00b0*/  SHF.R.U32.HI R173, RZ, 0x5, R189 ;  /* 0x00000005ffad7819 */ /* 0x004fca00000116bd */
[----:B------:R-:W2:Y:S02]  /*00c0*/  SHFL.IDX PT, R0, R173, RZ, 0x1f ;  /* 0x00001fffad007589 */ /* 0x000ea400000e0000 */
[----:B--2---:R-:W-:Y:S01]  /*00d0*/  R2UR UR10, R0 ;  /* 0x00000000000a72ca */ /* 0x004fe200000e0000 */
[----:B-1----:R-:W-:-:S14]  /*00e0*/  BRA.U UP0, `(.L_x_0) ;  /* 0x00000001002c7547 */ /* 0x002fdc000b800000 */
[----:B------:R-:W1:Y:S02]  /*00f0*/  LDCU.64 UR8, c[0x0][0x888] ;  /* 0x00011100ff0877ac */ /* 0x000e640008000a00 */
[----:B-1----:R-:W-:-:S04]  /*0100*/  UISETP.NE.U32.AND UP0, UPT, UR8, URZ, UPT ;  /* 0x000000ff0800728c */ /* 0x002fc8000bf05070 */
[----:B------:R-:W-:-:S09]  /*0110*/  UISETP.NE.AND.EX UP0, UPT, UR9, URZ, UPT, UP0 ;  /* 0x000000ff0900728c */ /* 0x000fd2000bf05300 */
[----:B------:R-:W-:Y:S05]  /*0120*/  BRA.U !UP0, `(.L_x_1) ;  /* 0x0000000108107547 */ /* 0x000fea000b800000 */
[----:B------:R-:W1:Y:S02]  /*0130*/  LDC.64 R2, c[0x0][0x888] ;  /* 0x00022200ff027b82 */ /* 0x000e640000000a00 */
[----:B-1----:R1:W5:Y:S01]  /*0140*/  LDG.E R81, desc[UR46][R2.64] ;  /* 0x0000002e02517981 */ /* 0x002362000c1e1900 */
[----:B------:R-:W-:Y:S01]  /*0150*/  HFMA2 R171, -RZ, RZ, 0, 5.9604644775390625e-08 ;  /* 0x00000001ffab7431 */ /* 0x000fe200000001ff */
[----:B------:R-:W-:Y:S05]  /*0160*/  BRA `(.L_x_0) ;  /* 0x00000000000c7947 */ /* 0x000fea0003800000 */
.L_x_1:
[----:B------:R-:W1:Y:S01]  /*0170*/  LDCU UR8, c[0x0][0x880] ;  /* 0x00011000ff0877ac */ /* 0x000e620008000800 */
[----:B------:R-:W-:Y:S01]  /*0180*/  HFMA2 R171, -RZ, RZ, 0, 5.9604644775390625e-08 ;  /* 0x00000001ffab7431 */ /* 0x000fe200000001ff */
[----:B-1----:R-:W-:-:S07]  /*0190*/  MOV R81, UR8 ;  /* 0x0000000800517c02 */ /* 0x002fce0008000f00 */
.L_x_0:
[----:B------:R-:W2:Y:S02]  /*01a0*/  LDCU.64 UR8, c[0x0][0x8b0] ;  /* 0x00011600ff0877ac */ /* 0x000ea40008000a00 */
[----:B--2---:R-:W-:-:S04]  /*01b0*/  UISETP.NE.U32.AND UP0, UPT, UR8, URZ, UPT ;  /* 0x000000ff0800728c */ /* 0x004fc8000bf05070 */
[----:B------:R-:W-:-:S09]  /*01c0*/  UISETP.NE.AND.EX UP0, UPT, UR9, URZ, UPT, UP0 ;  /* 0x000000ff0900728c */ /* 0x000fd2000bf05300 */
[----:B------:R-:W-:Y:S05]  /*01d0*/  BRA.U UP0, `(.L_x_2) ;  /* 0x0000000100247547 */ /* 0x000fea000b800000 */
[----:B------:R-:W2:Y:S02]  /*01e0*/  LDCU.64 UR8, c[0x0][0x8a8] ;  /* 0x00011500ff0877ac */ /* 0x000ea40008000a00 */
[----:B--2---:R-:W-:-:S04]  /*01f0*/  UISETP.NE.U32.AND UP0, UPT, UR8, URZ, UPT ;  /* 0x000000ff0800728c */ /* 0x004fc8000bf05070 */
[----:B------:R-:W-:-:S09]  /*0200*/  UISETP.NE.AND.EX UP0, UPT, UR9, URZ, UPT, UP0 ;  /* 0x000000ff0900728c */ /* 0x000fd2000bf05300 */
[----:B------:R-:W-:Y:S05]  /*0210*/  BRA.U !UP0, `(.L_x_3) ;  /* 0x00000001080c7547 */ /* 0x000fea000b800000 */
[----:B------:R-:W2:Y:S02]  /*0220*/  LDC.64 R78, c[0x0][0x8a8] ;  /* 0x00022a00ff4e7b82 */ /* 0x000ea40000000a00 */
[----:B--2---:R2:W5:Y:S01]  /*0230*/  LDG.E R78, desc[UR46][R78.64] ;  /* 0x0000002e4e4e7981 */ /* 0x004562000c1e1900 */
[----:B------:R-:W-:Y:S05]  /*0240*/  BRA `(.L_x_2) ;  /* 0x0000000000087947 */ /* 0x000fea0003800000 */
.L_x_3:
[----:B------:R-:W2:Y:S02]  /*0250*/  LDCU UR8, c[0x0][0x8a0] ;  /* 0x00011400ff0877ac */ /* 0x000ea40008000800 */
[----:B--2---:R-:W-:Y:S02]  /*0260*/  MOV R78, UR8 ;  /* 0x00000008004e7c02 */ /* 0x004fe40008000f00 */
.L_x_2:
[----:B------:R-:W-:Y:S01]  /*0270*/  IMAD.U32 R0, RZ, RZ, UR10 ;  /* 0x0000000aff007e24 */ /* 0x000fe2000f8e00ff */
[----:B------:R-:W-:Y:S04]  /*0280*/  BSSY.RECONVERGENT B0, `(.L_x_4) ;  /* 0x000000c000007945 */ /* 0x000fe80003800200 */
[C---:B------:R-:W-:Y:S02]  /*0290*/  ISETP.NE.OR P2, PT, R0.reuse, 0x1, !P1 ;  /* 0x000000010000780c */ /* 0x040fe40004f45670 */
[----:B------:R-:W-:-:S11]  /*02a0*/  ISETP.NE.OR P0, PT, R0, 0x3, !P1 ;  /* 0x000000030000780c */ /* 0x000fd60004f05670 */
[----:B------:R-:W-:Y:S05]  /*02b0*/  @P2 BRA `(.L_x_5) ;  /* 0x0000000000202947 */ /* 0x000fea0003800000 */
[----:B------:R-:W3:Y:S02]  /*02c0*/  LDCU.64 UR8, c[0x0][0x348] ;  /* 0x00006900ff0877ac */ /* 0x000ee40008000a00 */
[----:B---3--:R-:W-:Y:S02]  /*02d0*/  UIADD3 UR12, UP1, UPT, UR8, 0x80, URZ ;  /* 0x00000080080c7890 */ /* 0x008fe4000ff3e0ff */
[----:B------:R-:W-:Y:S02]  /*02e0*/  UIADD3 UR8, UP0, UPT, UR8, 0x180, URZ ;  /* 0x0000018008087890 */ /* 0x000fe4000ff1e0ff */
[----:B------:R-:W-:Y:S02]  /*02f0*/  UIADD3.X UR13, UPT, UPT, URZ, UR9, URZ, UP1, !UPT ;  /* 0x00000009ff0d7290 */ /* 0x000fe40008ffe4ff */
[----:B------:R-:W-:-:S07]  /*0300*/  UIADD3.X UR9, UPT, UPT, URZ, UR9, URZ, UP0, !UPT ;  /* 0x00000009ff097290 */ /* 0x000fce00087fe4ff */
[----:B------:R3:W-:Y:S02]  /*0310*/  UTMACCTL.PF [UR12] ;  /* 0x000000000c0079b9 */ /* 0x0007e40008040000 */
[----:B------:R3:W-:Y:S02]  /*0320*/  UTMACCTL.PF [UR8] ;  /* 0x00000000080079b9 */ /* 0x0007e40008040000 */
[----:B---3--:R-:W-:Y:S01]  /*0330*/  NOP ;  /* 0x0000000000007918 */ /* 0x008fe20000000000 */
.L_x_5:
[----:B------:R-:W-:Y:S05]  /*0340*/  BSYNC.RECONVERGENT B0 ;  /* 0x0000000000007941 */ /* 0x000fea0003800200 */
.L_x_4:
[----:B------:R-:W-:Y:S04]  /*0350*/  BSSY.RECONVERGENT B0, `(.L_x_6) ;  /* 0x000000a000007945 */ /* 0x000fe80003800200 */
        /* <DEDUP_REMOVED lines=9> */
.L_x_7:
[----:B------:R-:W-:Y:S05]  /*03f0*/  BSYNC.RECONVERGENT B0 ;  /* 0x0000000000007941 */ /* 0x000fea0003800200 */
.L_x_6:
[----:B------:R-:W3:Y:S01]  /*0400*/  LDCU.64 UR8, c[0x0][0x888] ;  /* 0x00011100ff0877ac */ /* 0x000ee20008000a00 */
[----:B------:R-:W-:Y:S02]  /*0410*/  UISETP.EQ.U32.AND UP1, UPT, UR6, URZ, UPT ;  /* 0x000000ff0600728c */ /* 0x000fe4000bf22070 */
[----:B------:R-:W-:Y:S02]  /*0420*/  UPLOP3.LUT UP5, UPT, UPT, UPT, UPT, 0x80, 0x8 ;  /* 0x000000000008789c */ /* 0x000fe40003faf070 */
[----:B---3--:R-:W-:-:S04]  /*0430*/  UISETP.NE.U32.AND UP0, UPT, UR8, URZ, UPT ;  /* 0x000000ff0800728c */ /* 0x008fc8000bf05070 */
[----:B------:R-:W-:-:S04]  /*0440*/  UISETP.NE.AND.EX UP0, UPT, UR9, URZ, UPT, UP0 ;  /* 0x000000ff0900728c */ /* 0x000fc8000bf05300 */
[----:B------:R-:W-:-:S04]  /*0450*/  UISETP.EQ.OR.EX UP2, UPT, UR7, URZ, !UP0, UP1 ;  /* 0x000000ff0700728c */ /* 0x000fc8000c742710 */
[----:B------:R-:W-:-:S05]  /*0460*/  UP2UR UR50, UPR, URZ, 0x4 ;  /* 0x00000004ff327883 */ /* 0x000fca0008000000 */
[----:B------:R-:W-:Y:S07]  /*0470*/  BRA.U !UP2, `(.L_x_8) ;  /* 0x000000010a207547 */ /* 0x000fee000b800000 */
[----:B------:R-:W-:Y:S01]  /*0480*/  UISETP.NE.U32.AND UP2, UPT, UR6, URZ, UPT ;  /* 0x000000ff0600728c */ /* 0x000fe2000bf45070 */
[----:B-----5:R-:W-:Y:S01]  /*0490*/  FSETP.NEU.AND P0, PT, R81, RZ, PT ;  /* 0x000000ff5100720b */ /* 0x020fe20003f0d000 */
[----:B------:R-:W-:Y:S02]  /*04a0*/  USEL UR6, URZ, 0xffffffff, UP0 ;  /* 0xffffffffff067887 */ /* 0x000fe40008000000 */
[----:B------:R-:W-:-:S10]  /*04b0*/  UISETP.NE.AND.EX UP2, UPT, UR7, URZ, UPT, UP2 ;  /* 0x000000ff0700728c */ /* 0x000fd4000bf45320 */
[----:B------:R-:W-:Y:S01]  /*04c0*/  VOTEU.ANY UP1, P0 ;  /* 0x0000000000ff7886 */ /* 0x000fe20000020100 */
[----:B------:R-:W-:-:S04]  /*04d0*/  @!UP2 USEL UR6, URZ, 0xffffffff, UP1 ;  /* 0xffffffffff06a887 */ /* 0x000fc80008800000 */
[----:B------:R-:W-:-:S04]  /*04e0*/  ULOP3.LUT UR6, UR6, 0x1, URZ, 0xc0, !UPT ;  /* 0x0000000106067892 */ /* 0x000fc8000f8ec0ff */
[----:B------:R-:W-:-:S11]  /*04f0*/  UISETP.NE.U32.AND UP5, UPT, UR6, 0x1, UPT ;  /* 0x000000010600788c */ /* 0x000fd6000bfa5070 */
.L_x_8:
[----:B------:R-:W3:Y:S01]  /*0500*/  SHFL.IDX PT, R0, R173, RZ, 0x1f ;  /* 0x00001fffad007589 */ /* 0x000ee200000e0000 */
[----:B------:R-:W-:-:S04]  /*0510*/  UISETP.NE.AND UP1, UPT, UR10, 0x2, UPT ;  /* 0x000000020a00788c */ /* 0x000fc8000bf25270 */
[----:B------:R-:W-:Y:S02]  /*0520*/  UISETP.EQ.AND UP2, UPT, UR5, URZ, !UP1 ;  /* 0x000000ff0500728c */ /* 0x000fe4000cf42270 */
[----:B------:R-:W-:-:S04]  /*0530*/  USEL UR7, URZ, 0x1, UP1 ;  /* 0x00000001ff077887 */ /* 0x000fc80008800000 */
[----:B------:R-:W-:Y:S02]  /*0540*/  PLOP3.LUT P5, PT, P1, PT, UP2, 0x80, 0x8 ;  /* 0x000000000008781c */ /* 0x000fe40000faf028 */
[----:B---3--:R-:W-:-:S13]  /*0550*/  ISETP.NE.AND P0, PT, R0, RZ, PT ;  /* 0x000000ff0000720c */ /* 0x008fda0003f05270 */
[----:B------:R-:W-:Y:S05]  /*0560*/  @P0 BRA `(.L_x_9) ;  /* 0x0000000400300947 */ /* 0x000fea0003800000 */
[----:B------:R-:W-:Y:S01]  /*0570*/  ELECT P0, URZ, PT ;  /* 0x0000000000ff782f */ /* 0x000fe20003800000 */
[----:B------:R-:W-:-:S12]  /*0580*/  BSSY.RECONVERGENT B0, `(.L_x_9) ;  /* 0x000004a000007945 */ /* 0x000fd80003800200 */
[----:B------:R-:W-:Y:S05]  /*0590*/  @!P0 BRA `(.L_x_10) ;  /* 0x0000000400208947 */ /* 0x000fea0003800000 */
[----:B------:R-:W-:Y:S01]  /*05a0*/  UMOV UR8, 0x400 ;  /* 0x0000040000087882 */ /* 0x000fe20000000000 */
[----:B------:R-:W-:Y:S01]  /*05b0*/  UMOV UR6, 0x1 ;  /* 0x0000000100067882 */ /* 0x000fe20000000000 */
[----:B------:R-:W-:Y:S02]  /*05c0*/  ULEA UR8, UR37, UR8, 0x18 ;  /* 0x0000000825087291 */ /* 0x000fe4000f8ec0ff */
[----:B------:R-:W-:-:S04]  /*05d0*/  UIADD3 UR12, UPT, UPT, -UR6, 0x100000, URZ ;  /* 0x00100000060c7890 */ /* 0x000fc8000fffe1ff */
[----:B------:R-:W-:Y:S02]  /*05e0*/  USHF.L.U32 UR13, UR12, 0xb, URZ ;  /* 0x0000000b0c0d7899 */ /* 0x000fe400080006ff */
[----:B------:R-:W-:Y:S01]  /*05f0*/  USHF.L.U32 UR12, UR12, 0x1, URZ ;  /* 0x000000010c0c7899 */ /* 0x000fe200080006ff */
[----:B------:R-:W3:Y:S11]  /*0600*/  FENCE.VIEW.ASYNC.S ;  /* 0x00000000000073c6 */ /* 0x000ef60000000000 */
[----:B---3--:R3:W4:Y:S01]  /*0610*/  SYNCS.EXCH.64 URZ, [UR8], UR12 ;  /* 0x0000000c08ff75b2 */ /* 0x0087220008000100 */
[----:B------:R3:W1:Y:S01]  /*0620*/  SYNCS.EXCH.64 URZ, [UR8+0x100], UR12 ;  /* 0x0001000c08ff75b2 */ /* 0x0006620008000100 */
        /* <DEDUP_REMOVED lines=61> */
[----:B------:R3:W1:Y:S02]  /*0a00*/  SYNCS.EXCH.64 URZ, [UR8+0x1f8], UR12 ;  /* 0x0001f80c08ff75b2 */ /* 0x0006640008000100 */
[----:B---34-:R-:W-:Y:S01]  /*0a10*/  NOP ;  /* 0x0000000000007918 */ /* 0x018fe20000000000 */
.L_x_10:
[----:B------:R-:W-:Y:S05]  /*0a20*/  BSYNC.RECONVERGENT B0 ;  /* 0x0000000000007941 */ /* 0x000fea0003800200 */
.L_x_9:
[----:B------:R-:W3:Y:S01]  /*0a30*/  SHFL.IDX PT, R0, R173, RZ, 0x1f ;  /* 0x00001fffad007589 */ /* 0x000ee200000e0000 */
[----:B------:R-:W-:Y:S01]  /*0a40*/  NOP ;  /* 0x0000000000007918 */ /* 0x000fe20000000000 */
[----:B---3--:R-:W-:-:S13]  /*0a50*/  ISETP.NE.AND P0, PT, R0, 0x1, PT ;  /* 0x000000010000780c */ /* 0x008fda0003f05270 */
[----:B------:R-:W-:Y:S05]  /*0a60*/  @P0 BRA `(.L_x_11) ;  /* 0x0000000000440947 */ /* 0x000fea0003800000 */
[----:B------:R-:W-:Y:S01]  /*0a70*/  UMOV UR9, 0x400 ;  /* 0x0000040000097882 */ /* 0x000fe20000000000 */
[----:B------:R-:W-:Y:S01]  /*0a80*/  UMOV UR8, 0x20 ;  /* 0x0000002000087882 */ /* 0x000fe20000000000 */
[----:B------:R-:W-:Y:S01]  /*0a90*/  UMOV UR6, 0x80 ;  /* 0x0000008000067882 */ /* 0x000fe20000000000 */
[----:B------:R-:W-:Y:S02]  /*0aa0*/  ULEA UR9, UR37, UR9, 0x18 ;  /* 0x0000000925097291 */ /* 0x000fe4000f8ec0ff */
[----:B------:R-:W-:-:S04]  /*0ab0*/  UIADD3 UR12, UPT, UPT, -UR8, 0x100000, URZ ;  /* 0x00100000080c7890 */ /* 0x000fc8000fffe1ff */
[----:B------:R-:W-:Y:S02]  /*0ac0*/  USHF.L.U32 UR13, UR12, 0xb, URZ ;  /* 0x0000000b0c0d7899 */ /* 0x000fe400080006ff */
[----:B------:R-:W-:Y:S02]  /*0ad0*/  USHF.L.U32 UR12, UR12, 0x1, URZ ;  /* 0x000000010c0c7899 */ /* 0x000fe400080006ff */
[----:B------:R-:W-:-:S04]  /*0ae0*/  UIADD3 UR14, UPT, UPT, -UR6, 0x100000, URZ ;  /* 0x00100000060e7890 */ /* 0x000fc8000fffe1ff */
[----:B------:R-:W-:Y:S02]  /*0af0*/  USHF.L.U32 UR15, UR14, 0xb, URZ ;  /* 0x0000000b0e0f7899 */ /* 0x000fe400080006ff */
[----:B------:R-:W-:Y:S01]  /*0b00*/  USHF.L.U32 UR14, UR14, 0x1, URZ ;  /* 0x000000010e0e7899 */ /* 0x000fe200080006ff */
[----:B------:R-:W-:Y:S01]  /*0b10*/  ELECT P0, URZ, PT ;  /* 0x0000000000ff782f */ /* 0x000fe20003800000 */
[----:B------:R-:W3:Y:S02]  /*0b20*/  FENCE.VIEW.ASYNC.S ;  /* 0x00000000000073c6 */ /* 0x000ee40000000000 */
[----:B---3--:R3:W4:Y:S08]  /*0b30*/  SYNCS.EXCH.64 URZ, [UR9+0x200], UR12 ;  /* 0x0002000c09ff75b2 */ /* 0x0087300008000100 */
[----:B------:R3:W1:Y:S01]  /*0b40*/  SYNCS.EXCH.64 URZ, [UR9+0x210], UR14 ;  /* 0x0002100e09ff75b2 */ /* 0x0006620008000100 */
[----:B------:R3:W1:Y:S01]  /*0b50*/  SYNCS.EXCH.64 URZ, [UR9+0x208], UR12 ;  /* 0x0002080c09ff75b2 */ /* 0x0006620008000100 */
[----:B------:R3:W1:Y:S01]  /*0b60*/  SYNCS.EXCH.64 URZ, [UR9+0x218], UR14 ;  /* 0x0002180e09ff75b2 */ /* 0x0006620008000100 */
[----:B------:R-:W-:Y:S01]  /*0b70*/  NOP ;  /* 0x0000000000007918 */ /* 0x000fe20000000000 */
.L_x_11:
[----:B------:R-:W2:Y:S01]  /*0b80*/  SHFL.IDX PT, R0, R173, RZ, 0x1f ;  /* 0x00001fffad007589 */ /* 0x000ea200000e0000 */
[----:B------:R-:W-:Y:S01]  /*0b90*/  NOP ;  /* 0x0000000000007918 */ /* 0x000fe20000000000 */
[----:B--2---:R-:W-:-:S13]  /*0ba0*/  ISETP.NE.AND P0, PT, R0, 0x3, PT ;  /* 0x000000030000780c */ /* 0x004fda0003f05270 */
[----:B------:R-:W-:Y:S05]  /*0bb0*/  @P0 BRA `(.L_x_12) ;  /* 0x00000000002c0947 */ /* 0x000fea0003800000 */
[----:B------:R-:W-:Y:S01]  /*0bc0*/  UMOV UR8, 0x400 ;  /* 0x0000040000087882 */ /* 0x000fe20000000000 */
[----:B------:R-:W-:Y:S01]  /*0bd0*/  UMOV UR6, 0x20 ;  /* 0x0000002000067882 */ /* 0x000fe20000000000 */
[----:B------:R-:W-:Y:S02]  /*0be0*/  ULEA UR8, UR37, UR8, 0x18 ;  /* 0x0000000825087291 */ /* 0x000fe4000f8ec0ff */
[----:B---3--:R-:W-:-:S04]  /*0bf0*/  UIADD3 UR12, UPT, UPT, -UR6, 0x100000, URZ ;  /* 0x00100000060c7890 */ /* 0x008fc8000fffe1ff */
[----:B------:R-:W-:Y:S02]  /*0c00*/  USHF.L.U32 UR13, UR12, 0xb, URZ ;  /* 0x0000000b0c0d7899 */ /* 0x000fe400080006ff */
[----:B------:R-:W-:Y:S01]  /*0c10*/  USHF.L.U32 UR12, UR12, 0x1, URZ ;  /* 0x000000010c0c7899 */ /* 0x000fe200080006ff */
[----:B------:R-:W-:Y:S01]  /*0c20*/  ELECT P0, URZ, PT ;  /* 0x0000000000ff782f */ /* 0x000fe20003800000 */
[----:B------:R-:W2:Y:S10]  /*0c30*/  FENCE.VIEW.ASYNC.S ;  /* 0x00000000000073c6 */ /* 0x000eb40000000000 */
[----:B--2---:R2:W3:Y:S01]  /*0c40*/  SYNCS.EXCH.64 URZ, [UR8+0x220], UR12 ;  /* 0x0002200c08ff75b2 */ /* 0x0044e20008000100 */
[----:B------:R2:W1:Y:S01]  /*0c50*/  SYNCS.EXCH.64 URZ, [UR8+0x228], UR12 ;  /* 0x0002280c08ff75b2 */ /* 0x0004620008000100 */
[----:B------:R-:W-:Y:S01]  /*0c60*/  NOP ;  /* 0x0000000000007918 */ /* 0x000fe20000000000 */
.L_x_12:
[----:B------:R-:W4:Y:S01]  /*0c70*/  SHFL.IDX PT, R0, R173, RZ, 0x1f ;  /* 0x00001fffad007589 */ /* 0x000f2200000e0000 */
[----:B------:R-:W-:Y:S01]  /*0c80*/  NOP ;  /* 0x0000000000007918 */ /* 0x000fe20000000000 */
[----:B----4-:R-:W-:-:S13]  /*0c90*/  ISETP.NE.AND P0, PT, R0, 0x4, PT ;  /* 0x000000040000780c */ /* 0x010fda0003f05270 */
[----:B------:R-:W-:Y:S05]  /*0ca0*/  @P0 BRA `(.L_x_13) ;  /* 0x0000000000480947 */ /* 0x000fea0003800000 */
[----:B---3--:R-:W-:Y:S01]  /*0cb0*/  UMOV UR9, 0x1e0 ;  /* 0x000001e000097882 */ /* 0x008fe20000000000 */
[----:B--2---:R-:W-:Y:S01]  /*0cc0*/  UMOV UR8, 0x400 ;  /* 0x0000040000087882 */ /* 0x004fe20000000000 */
[----:B------:R-:W-:Y:S01]  /*0cd0*/  USEL UR9, UR9, 0x1a0, UP5 ;  /* 0x000001a009097887 */ /* 0x000fe2000a800000 */
        /* <DEDUP_REMOVED lines=9> */
[----:B------:R-:W2:Y:S02]  /*0d70*/  FENCE.VIEW.ASYNC.S ;  /* 0x00000000000073c6 */ /* 0x000ea40000000000 */
[----:B--2---:R4:W2:Y:S08]  /*0d80*/  SYNCS.EXCH.64 URZ, [UR8+0x230], UR12 ;  /* 0x0002300c08ff75b2 */ /* 0x0048b00008000100 */
[----:B------:R4:W3:Y:S01]  /*0d90*/  SYNCS.EXCH.64 URZ, [UR8+0x240], UR14 ;  /* 0x0002400e08ff75b2 */ /* 0x0008e20008000100 */
[----:B------:R4:W1:Y:S01]  /*0da0*/  SYNCS.EXCH.64 URZ, [UR8+0x238], UR12 ;  /* 0x0002380c08ff75b2 */ /* 0x0008620008000100 */
[----:B------:R4:W1:Y:S02]  /*0db0*/  SYNCS.EXCH.64 URZ, [UR8+0x248], UR14 ;  /* 0x0002480e08ff75b2 */ /* 0x0008640008000100 */
[----:B----4-:R-:W-:Y:S01]  /*0dc0*/  NOP ;  /* 0x0000000000007918 */ /* 0x010fe20000000000 */
.L_x_13:
[----:B------:R-:W4:Y:S01]  /*0dd0*/  SHFL.IDX PT, R0, R173, RZ, 0x1f ;  /* 0x00001fffad007589 */ /* 0x000f2200000e0000 */
[----:B------:R-:W-:Y:S01]  /*0de0*/  NOP ;  /* 0x0000000000007918 */ /* 0x000fe20000000000 */
[----:B----4-:R-:W-:-:S13]  /*0df0*/  ISETP.NE.AND P0, PT, R0, 0x5, PT ;  /* 0x000000050000780c */ /* 0x010fda0003f05270 */
[----:B------:R-:W-:Y:S05]  /*0e00*/  @P0 BRA `(.L_x_14) ;  /* 0x0000000000540947 */ /* 0x000fea0003800000 */
[----:B---3--:R-:W-:Y:S01]  /*0e10*/  UMOV UR9, 0x400 ;  /* 0x0000040000097882 */ /* 0x008fe20000000000 */
[----:B--2---:R-:W-:Y:S01]  /*0e20*/  UMOV UR8, 0x1 ;  /* 0x0000000100087882 */ /* 0x004fe20000000000 */
        /* <DEDUP_REMOVED lines=13> */
[----:B------:R4:W1:Y:S01]  /*0f00*/  SYNCS.EXCH.64 URZ, [UR9+0x278], UR14 ;  /* 0x0002780e09ff75b2 */ /* 0x0008620008000100 */
[----:B------:R4:W1:Y:S01]  /*0f10*/  SYNCS.EXCH.64 URZ, [UR9+0x260], UR12 ;  /* 0x0002600c09ff75b2 */ /* 0x0008620008000100 */
[----:B------:R4:W1:Y:S01]  /*0f20*/  SYNCS.EXCH.64 URZ, [UR9+0x280], UR14 ;  /* 0x0002800e09ff75b2 */ /* 0x0008620008000100 */
[----:B------:R4:W1:Y:S01]  /*0f30*/  SYNCS.EXCH.64 URZ, [UR9+0x268], UR12 ;  /* 0x0002680c09ff75b2 */ /* 0x0008620008000100 */
[----:B------:R4:W1:Y:S02]  /*0f40*/  SYNCS.EXCH.64 URZ, [UR9+0x288], UR14 ;  /* 0x0002880e09ff75b2 */ /* 0x0008640008000100 */
[----:B----4-:R-:W-:Y:S01]  /*0f50*/  NOP ;  /* 0x0000000000007918 */ /* 0x010fe20000000000 */
.L_x_14:
[----:B------:R-:W4:Y:S01]  /*0f60*/  SHFL.IDX PT, R0, R173, RZ, 0x1f ;  /* 0x00001fffad007589 */ /* 0x000f2200000e0000 */
[----:B------:R-:W-:Y:S01]  /*0f70*/  ISETP.NE.OR P1, PT, RZ, UR10, !P1 ;  /* 0x0000000aff007c0c */ /* 0x000fe2000cf25670 */
[----:B------:R-:W-:Y:S01]  /*0f80*/  NOP ;  /* 0x0000000000007918 */ /* 0x000fe20000000000 */
[----:B----4-:R-:W-:-:S13]  /*0f90*/  ISETP.NE.AND P0, PT, R0, 0x3, PT ;  /* 0x000000030000780c */ /* 0x010fda0003f05270 */
[----:B------:R-:W-:Y:S05]  /*0fa0*/  @P0 BRA `(.L_x_15) ;  /* 0x0000000000340947 */ /* 0x000fea0003800000 */
[----:B--2---:R-:W-:Y:S01]  /*0fb0*/  UMOV UR8, 0x400 ;  /* 0x0000040000087882 */ /* 0x004fe20000000000 */
[----:B------:R-:W-:Y:S01]  /*0fc0*/  UMOV UR6, 0x20 ;  /* 0x0000002000067882 */ /* 0x000fe20000000000 */
[----:B------:R-:W-:Y:S02]  /*0fd0*/  ULEA UR8, UR37, UR8, 0x18 ;  /* 0x0000000825087291 */ /* 0x000fe4000f8ec0ff */
[----:B---3--:R-:W-:-:S04]  /*0fe0*/  UIADD3 UR12, UPT, UPT, -UR6, 0x100000, URZ ;  /* 0x00100000060c7890 */ /* 0x008fc8000fffe1ff */
[----:B------:R-:W-:Y:S02]  /*0ff0*/  USHF.L.U32 UR13, UR12, 0xb, URZ ;  /* 0x0000000b0c0d7899 */ /* 0x000fe400080006ff */
[----:B------:R-:W-:Y:S01]  /*1000*/  USHF.L.U32 UR12, UR12, 0x1, URZ ;  /* 0x000000010c0c7899 */ /* 0x000fe200080006ff */
[----:B------:R-:W-:Y:S01]  /*1010*/  ELECT P0, URZ, PT ;  /* 0x0000000000ff782f */ /* 0x000fe20003800000 */
[----:B------:R-:W2:Y:S10]  /*1020*/  FENCE.VIEW.ASYNC.S ;  /* 0x00000000000073c6 */ /* 0x000eb40000000000 */
[----:B--2---:R4:W2:Y:S01]  /*1030*/  SYNCS.EXCH.64 URZ, [UR8+0x290], UR12 ;  /* 0x0002900c08ff75b2 */ /* 0x0048a20008000100 */
[----:B------:R4:W3:Y:S01]  /*1040*/  SYNCS.EXCH.64 URZ, [UR8+0x2a0], UR12 ;  /* 0x0002a00c08ff75b2 */ /* 0x0008e20008000100 */
[----:B------:R4:W1:Y:S01]  /*1050*/  SYNCS.EXCH.64 URZ, [UR8+0x298], UR12 ;  /* 0x0002980c08ff75b2 */ /* 0x0008620008000100 */
[----:B------:R4:W1:Y:S02]  /*1060*/  SYNCS.EXCH.64 URZ, [UR8+0x2a8], UR12 ;  /* 0x0002a80c08ff75b2 */ /* 0x0008640008000100 */
[----:B----4-:R-:W-:Y:S01]  /*1070*/  NOP ;  /* 0x0000000000007918 */ /* 0x010fe20000000000 */
.L_x_15:
[----:B------:R-:W-:Y:S01]  /*1080*/  VOTEU.ALL UP1, P1 ;  /* 0x0000000000ff7886 */ /* 0x000fe20000820000 */
[----:B--2---:R-:W2:Y:S01]  /*1090*/  LDCU UR8, c[0x0][0x36c] ;  /* 0x00006d80ff0877ac */ /* 0x004ea20008000800 */
[----:B------:R-:W-:Y:S01]  /*10a0*/  NOP ;  /* 0x0000000000007918 */ /* 0x000fe20000000000 */
[----:B------:R-:W-:Y:S01]  /*10b0*/  LOP3.LUT R10, R189, 0x1f, RZ, 0xc0, !PT ;  /* 0x0000001fbd0a7812 */ /* 0x000fe200078ec0ff */
[----:B---3--:R-:W-:Y:S01]  /*10c0*/  UMOV UR12, 0x20 ;  /* 0x00000020000c7882 */ /* 0x008fe20000000000 */
[----:B------:R-:W-:Y:S01]  /*10d0*/  @!UP1 UMOV UR6, 0x400 ;  /* 0x0000040000069882 */ /* 0x000fe20000000000 */
[----:B------:R-:W-:-:S04]  /*10e0*/  @!UP1 UIADD3 UR12, UPT, UPT, -UR12, 0x100000, URZ ;  /* 0x001000000c0c9890 */ /* 0x000fc8000fffe1ff */
[----:B------:R-:W-:Y:S02]  /*10f0*/  @!UP1 USHF.L.U32 UR13, UR12, 0xb, URZ ;  /* 0x0000000b0c0d9899 */ /* 0x000fe400080006ff */
[----:B------:R-:W-:Y:S02]  /*1100*/  @!UP1 USHF.L.U32 UR12, UR12, 0x1, URZ ;  /* 0x000000010c0c9899 */ /* 0x000fe400080006ff */
[----:B------:R-:W-:Y:S01]  /*1110*/  @!UP1 ULEA UR6, UR37, UR6, 0x18 ;  /* 0x0000000625069291 */ /* 0x000fe2000f8ec0ff */
[----:B------:R-:W-:Y:S01]  /*1120*/  VOTEU.ALL UP1, P1 ;  /* 0x0000000000ff7886 */ /* 0x000fe20000820000 */
[----:B------:R-:W-:Y:S01]  /*1130*/  UISETP.NE.AND UP4, UPT, UR10, URZ, UPT ;  /* 0x000000ff0a00728c */ /* 0x000fe2000bf85270 */
[----:B------:R-:W3:Y:S09]  /*1140*/  FENCE.VIEW.ASYNC.S ;  /* 0x00000000000073c6 */ /* 0x000ef20000000000 */
[----:B---3--:R3:W4:Y:S01]  /*1150*/  @!UP1 SYNCS.EXCH.64 URZ, [UR6+0x2b0], UR12 ;  /* 0x0002b00c06ff95b2 */ /* 0x0087220008000100 */
[----:B--2---:R-:W-:-:S09]  /*1160*/  UISETP.EQ.U32.AND UP1, UPT, UR8, 0x1, UPT ;  /* 0x000000010800788c */ /* 0x004fd2000bf22070 */
[----:B------:R-:W-:Y:S05]  /*1170*/  BRA.U !UP1, `(.L_x_16) ;  /* 0x0000000109087547 */ /* 0x000fea000b800000 */
[----:B-1--4-:R-:W-:Y:S01]  /*1180*/  UCGABAR_ARV ;  /* 0x00000000000079c7 */ /* 0x012fe20008000000 */
[----:B------:R-:W-:Y:S05]  /*1190*/  BRA `(.L_x_17) ;  /* 0x0000000000047947 */ /* 0x000fea0003800000 */
.L_x_16:
[----:B-1--4-:R-:W-:Y:S01]  /*11a0*/  NOP ;  /* 0x0000000000007918 */ /* 0x012fe20000000000 */
.L_x_17:
[----:B------:R-:W1:Y:S01]  /*11b0*/  S2R R20, SR_CTAID.Y ;  /* 0x0000000000147919 */ /* 0x000e620000002600 */
[----:B------:R-:W-:-:S05]  /*11c0*/  CS2R.32 R170, SR_CgaSize ;  /* 0x0000000000aa7805 */ /* 0x000fca0000008a00 */
[----:B------:R-:W-:-:S05]  /*11d0*/  IMAD R170, R170, -0xa0, RZ ;  /* 0xffffff60aaaa7824 */ /* 0x000fca00078e02ff */
[----:B---3--:R-:W-:-:S14]  /*11e0*/  R2UR UR6, R170 ;  /* 0x00000000aa0672ca */ /* 0x008fdc00000e0000 */
[----:B------:R-:W2:Y:S01]  /*11f0*/  LDCU UR6, c[0x0][UR6+0x2b4] ;  /* 0x00005680060677ac */ /* 0x000ea20008000800 */
[----:B------:R-:W-:-:S05]  /*1200*/  CS2R.32 R0, SR_CgaSize ;  /* 0x0000000000007805 */ /* 0x000fca0000008a00 */
[----:B------:R-:W-:-:S06]  /*1210*/  IMAD R0, R0, -0xa0, RZ ;  /* 0xffffff6000007824 */ /* 0x000fcc00078e02ff */
[----:B------:R-:W3:Y:S01]  /*1220*/  LDC R0, c[0x0][R0+0x2a4] ;  /* 0x0000a90000007b82 */ /* 0x000ee20000000800 */
[----:B------:R-:W-:Y:S01]  /*1230*/  PRMT R8, RZ, 0x7610, R8 ;  /* 0x00007610ff087816 */ /* 0x000fe20000000008 */
[----:B------:R-:W4:Y:S01]  /*1240*/  S2R R11, SR_CTAID.X ;  /* 0x00000000000b7919 */ /* 0x000f220000002500 */
[----:B------:R-:W-:-:S05]  /*1250*/  CS2R.32 R170, SR_CgaSize ;  /* 0x0000000000aa7805 */ /* 0x000fca0000008a00 */
[----:B------:R-:W-:-:S05]  /*1260*/  IMAD R170, R170, -0xa0, RZ ;  /* 0xffffff60aaaa7824 */ /* 0x000fca00078e02ff */
[----:B------:R-:W-:-:S14]  /*1270*/  R2UR UR8, R170 ;  /* 0x00000000aa0872ca */ /* 0x000fdc00000e0000 */
[----:B------:R-:W3:Y:S01]  /*1280*/  LDCU UR8, c[0x0][UR8+0x2b0] ;  /* 0x00005600080877ac */ /* 0x000ee20008000800 */
[----:B------:R-:W-:Y:S01]  /*1290*/  UISETP.NE.AND UP2, UPT, UR10, 0x2, UPT ;  /* 0x000000020a00788c */ /* 0x000fe2000bf45270 */
[----:B------:R-:W2:Y:S01]  /*12a0*/  LDC R9, c[0x0][0xb24] ;  /* 0x0002c900ff097b82 */ /* 0x000ea20000000800 */
[----:B------:R-:W-:-:S05]  /*12b0*/  CS2R.32 R2, SR_CgaSize ;  /* 0x0000000000027805 */ /* 0x000fca0000008a00 */
[----:B------:R-:W-:-:S06]  /*12c0*/  IMAD R2, R2, -0xa0, RZ ;  /* 0xffffff6002027824 */ /* 0x000fcc00078e02ff */
[----:B------:R-:W3:Y:S08]  /*12d0*/  LDC R2, c[0x0][R2+0x2a0] ;  /* 0x0000a80002027b82 */ /* 0x000ef00000000800 */
[----:B------:R-:W3:Y:S01]  /*12e0*/  LDC R72, c[0x0][0xb24] ;  /* 0x0002c900ff487b82 */ /* 0x000ee20000000800 */
[----:B-1----:R-:W-:-:S07]  /*12f0*/  I2FP.F32.U32 R3, R20 ;  /* 0x0000001400037245 */ /* 0x002fce0000201000 */
[----:B------:R-:W1:Y:S01]  /*1300*/  S2UR UR36, SR_CTAID.Z ;  /* 0x00000000002479c3 */ /* 0x000e620000002700 */
[----:B--2---:R-:W-:Y:S01]  /*1310*/  ISETP.GE.AND P0, PT, R9, 0x1, PT ;  /* 0x000000010900780c */ /* 0x004fe20003f06270 */
[----:B----4-:R-:W-:Y:S01]  /*1320*/  IMAD.MOV.U32 R21, RZ, RZ, R11 ;  /* 0x000000ffff157224 */ /* 0x010fe200078e000b */
[----:B------:R-:W-:Y:S01]  /*1330*/  I2FP.F32.U32 R4, R11 ;  /* 0x0000000b00047245 */ /* 0x000fe20000201000 */
[----:B------:R-:W-:Y:S01]  /*1340*/  FMUL R3, R3, UR6 ;  /* 0x0000000603037c20 */ /* 0x000fe20008400000 */
[----:B------:R-:W2:Y:S03]  /*1350*/  LDCU UR6, c[0x0][0xb30] ;  /* 0x00016600ff0677ac */ /* 0x000ea60008000800 */
[----:B---3--:R-:W-:Y:S01]  /*1360*/  FMUL R4, R4, UR8 ;  /* 0x0000000804047c20 */ /* 0x008fe20008400000 */
[----:B------:R-:W3:Y:S08]  /*1370*/  F2I.U32.TRUNC.NTZ R147, R3 ;  /* 0x0000000300937305 */ /* 0x000ef0000020f000 */
[----:B------:R-:W4:Y:S01]  /*1380*/  F2I.U32.TRUNC.NTZ R170, R4 ;  /* 0x0000000400aa7305 */ /* 0x000f22000020f000 */
[----:B--2---:R-:W-:Y:S01]  /*1390*/  UISETP.NE.AND UP3, UPT, UR6, 0x1, UPT ;  /* 0x000000010600788c */ /* 0x004fe2000bf65270 */
[----:B---3--:R-:W-:-:S05]  /*13a0*/  IADD3 R147, PT, PT, -R147, RZ, RZ ;  /* 0x000000ff93937210 */ /* 0x008fca0007ffe1ff */
[----:B------:R-:W-:Y:S01]  /*13b0*/  IMAD R147, R0, R147, R20 ;  /* 0x0000009300937224 */ /* 0x000fe200078e0214 */
[----:B------:R-:W-:Y:S01]  /*13c0*/  PRMT R0, RZ, 0x7610, R0 ;  /* 0x00007610ff007816 */ /* 0x000fe20000000000 */
[----:B----4-:R-:W-:-:S04]  /*13d0*/  IMAD.MOV R170, RZ, RZ, -R170 ;  /* 0x000000ffffaa7224 */ /* 0x010fc800078e0aaa */
[----:B------:R-:W-:Y:S01]  /*13e0*/  IMAD R170, R2, R170, R11 ;  /* 0x000000aa02aa7224 */ /* 0x000fe200078e020b */
[----:B-1----:R-:W-:Y:S06]  /*13f0*/  BRA.U UP4, `(.L_x_18) ;  /* 0x0000000104247547 */ /* 0x002fec000b800000 */
[----:B------:R-:W-:Y:S01]  /*1400*/  ISETP.NE.AND P1, PT, R147, RZ, PT ;  /* 0x000000ff9300720c */ /* 0x000fe20003f25270 */
[----:B------:R-:W-:Y:S01]  /*1410*/  IMAD.MOV.U32 R0, RZ, RZ, 0x3 ;  /* 0x00000003ff007424 */ /* 0x000fe200078e00ff */
[C---:B------:R-:W-:Y:S02]  /*1420*/  LOP3.LUT R3, R170.reuse, 0xfffffffe, RZ, 0xc0, !PT ;  /* 0xfffffffeaa037812 */ /* 0x040fe400078ec0ff */
[----:B------:R-:W-:Y:S02]  /*1430*/  ISETP.LT.U32.OR P1, PT, R170, 0x2, !P1 ;  /* 0x00000002aa00780c */ /* 0x000fe40004f21470 */
[----:B------:R-:W-:Y:S02]  /*1440*/  SHF.L.U32 R0, R0, R3, RZ ;  /* 0x0000000300007219 */ /* 0x000fe400000006ff */
[----:B------:R-:W-:Y:S02]  /*1450*/  SEL R5, RZ, 0x1, !P1 ;  /* 0x00000001ff057807 */ /* 0x000fe40004800000 */
[----:B------:R-:W-:-:S05]  /*1460*/  SEL R2, RZ, 0x2, !P1 ;  /* 0x00000002ff027807 */ /* 0x000fca0004800000 */
[----:B------:R-:W-:-:S05]  /*1470*/  IMAD.IADD R2, R5, 0x1, R2 ;  /* 0x0000000105027824 */ /* 0x000fca00078e0202 */
[----:B------:R-:W-:Y:S02]  /*1480*/  PRMT R8, R2, 0x7610, R8 ;  /* 0x0000761002087816 */ /* 0x000fe40000000008 */
.L_x_18:
[----:B------:R-:W-:Y:S05]  /*1490*/  @!P0 BRA `(.L_x_19) ;  /* 0x0000000000b88947 */ /* 0x000fea0003800000 */
[----:B------:R-:W1:Y:S01]  /*14a0*/  LDC.64 R4, c[0x0][0xb18] ;  /* 0x0002c600ff047b82 */ /* 0x000e620000000a00 */
[----:B------:R-:W-:-:S07]  /*14b0*/  ISETP.NE.AND P0, PT, R9, 0x1, PT ;  /* 0x000000010900780c */ /* 0x000fce0003f05270 */
[----:B------:R-:W2:Y:S08]  /*14c0*/  LDC R14, c[0x0][0xb0c] ;  /* 0x0002c300ff0e7b82 */ /* 0x000eb00000000800 */
[----:B------:R-:W3:Y:S08]  /*14d0*/  LDC R13, c[0x0][0x370] ;  /* 0x0000dc00ff0d7b82 */ /* 0x000ef00000000800 */
[----:B------:R-:W4:Y:S01]  /*14e0*/  LDC R16, c[0x0][0x374] ;  /* 0x0000dd00ff107b82 */ /* 0x000f220000000800 */
[----:B-1----:R-:W-:-:S07]  /*14f0*/  ISETP.NE.AND P1, PT, R4, 0x1, PT ;  /* 0x000000010400780c */ /* 0x002fce0003f25270 */
[----:B------:R-:W3:Y:S01]  /*1500*/  LDC.64 R6, c[0x0][0xb10] ;  /* 0x0002c400ff067b82 */ /* 0x000ee20000000a00 */
[----:B--2---:R-:W-:-:S07]  /*1510*/  ISETP.NE.AND P2, PT, R14, 0x1, PT ;  /* 0x000000010e00780c */ /* 0x004fce0003f45270 */
[----:B------:R-:W1:Y:S08]  /*1520*/  LDC R12, c[0x0][0xb20] ;  /* 0x0002c800ff0c7b82 */ /* 0x000e700000000800 */
[----:B------:R-:W2:Y:S01]  /*1530*/  LDC.64 R2, c[0x0][0xb28] ;  /* 0x0002ca00ff027b82 */ /* 0x000ea20000000a00 */
[----:B----4-:R-:W-:-:S04]  /*1540*/  IMAD.HI.U32 R15, R16, R5, RZ ;  /* 0x00000005100f7227 */ /* 0x010fc800078e00ff */
[----:B------:R-:W-:-:S04]  /*1550*/  IMAD.HI.U32 R5, R20, R5, RZ ;  /* 0x0000000514057227 */ /* 0x000fc800078e00ff */
[----:B---3--:R-:W-:-:S04]  /*1560*/  IMAD.HI.U32 R18, R13, R6, RZ ;  /* 0x000000060d127227 */ /* 0x008fc800078e00ff */
[C---:B------:R-:W-:Y:S01]  /*1570*/  IMAD.HI.U32 R22, R11.reuse, R6, RZ ;  /* 0x000000060b167227 */ /* 0x040fe200078e00ff */
[-C--:B------:R-:W-:Y:S02]  /*1580*/  @P2 SHF.R.U32.HI R13, RZ, R7.reuse, R18 ;  /* 0x00000007ff0d2219 */ /* 0x080fe40000011612 */
[-C--:B-1----:R-:W-:Y:S02]  /*1590*/  @P1 SHF.R.U32.HI R16, RZ, R12.reuse, R15 ;  /* 0x0000000cff101219 */ /* 0x082fe4000001160f */
[----:B------:R-:W-:Y:S02]  /*15a0*/  SHF.R.U32.HI R5, RZ, R12, R5 ;  /* 0x0000000cff057219 */ /* 0x000fe40000011605 */
[----:B------:R-:W-:Y:S02]  /*15b0*/  SHF.R.U32.HI R22, RZ, R7, R22 ;  /* 0x00000007ff167219 */ /* 0x000fe40000011616 */
[----:B------:R-:W-:Y:S01]  /*15c0*/  SEL R5, R20, R5, !P1 ;  /* 0x0000000514057207 */ /* 0x000fe20004800000 */
[----:B--2---:R-:W-:Y:S01]  /*15d0*/  IMAD.HI.U32 R18, R16, R2, RZ ;  /* 0x0000000210127227 */ /* 0x004fe200078e00ff */
[----:B------:R-:W-:-:S02]  /*15e0*/  SEL R21, R11, R22, !P2 ;  /* 0x000000160b157207 */ /* 0x000fc40005000000 */
[----:B------:R-:W-:Y:S01]  /*15f0*/  IADD3 R7, PT, PT, -R5, RZ, RZ ;  /* 0x000000ff05077210 */ /* 0x000fe20007ffe1ff */
[----:B------:R-:W-:Y:S01]  /*1600*/  IMAD.HI.U32 R6, R13, R2, RZ ;  /* 0x000000020d067227 */ /* 0x000fe200078e00ff */
[----:B------:R-:W-:-:S03]  /*1610*/  @P0 SHF.R.U32.HI R16, RZ, R3, R18 ;  /* 0x00000003ff100219 */ /* 0x000fc60000011612 */
[----:B------:R-:W-:Y:S01]  /*1620*/  IMAD R7, R4, R7, R20 ;  /* 0x0000000704077224 */ /* 0x000fe200078e0214 */
[----:B------:R-:W-:Y:S01]  /*1630*/  @P0 SHF.R.U32.HI R13, RZ, R3, R6 ;  /* 0x00000003ff0d0219 */ /* 0x000fe20000011606 */
[----:B------:R-:W-:-:S04]  /*1640*/  IMAD R16, R16, R9, RZ ;  /* 0x0000000910107224 */ /* 0x000fc800078e02ff */
[----:B------:R-:W-:Y:S01]  /*1650*/  IMAD R6, R13, R9, RZ ;  /* 0x000000090d067224 */ /* 0x000fe200078e02ff */
[----:B------:R-:W-:-:S04]  /*1660*/  ISETP.GE.AND P1, PT, R5, R16, PT ;  /* 0x000000100500720c */ /* 0x000fc80003f26270 */
[----:B------:R-:W-:Y:S01]  /*1670*/  ISETP.GE.OR P1, PT, R21, R6, P1 ;  /* 0x000000061500720c */ /* 0x000fe20000f26670 */
[----:B------:R-:W-:-:S05]  /*1680*/  IMAD.HI.U32 R6, R5, R2, RZ ;  /* 0x0000000205067227 */ /* 0x000fca00078e00ff */
[----:B------:R-:W-:-:S04]  /*1690*/  SHF.R.U32.HI R6, RZ, R3, R6 ;  /* 0x00000003ff067219 */ /* 0x000fc80000011606 */
[----:B------:R-:W-:-:S03]  /*16a0*/  SEL R6, R5, R6, !P0 ;  /* 0x0000000605067207 */ /* 0x000fc60004000000 */
[----:B------:R-:W-:Y:S01]  /*16b0*/  @!P1 IMAD.HI.U32 R12, R21, R2, RZ ;  /* 0x00000002150c9227 */ /* 0x000fe200078e00ff */
[----:B------:R-:W-:-:S04]  /*16c0*/  IADD3 R2, PT, PT, -R6, RZ, RZ ;  /* 0x000000ff06027210 */ /* 0x000fc80007ffe1ff */
[----:B------:R-:W-:Y:S01]  /*16d0*/  @!P1 SHF.R.U32.HI R12, RZ, R3, R12 ;  /* 0x00000003ff0c9219 */ /* 0x000fe2000001160c */
[----:B------:R-:W-:-:S03]  /*16e0*/  IMAD R2, R9, R2, R5 ;  /* 0x0000000209027224 */ /* 0x000fc600078e0205 */
[----:B------:R-:W-:-:S05]  /*16f0*/  @!P1 SEL R3, R21, R12, !P0 ;  /* 0x0000000c15039207 */ /* 0x000fca0004000000 */
[--C-:B------:R-:W-:Y:S02]  /*1700*/  @!P1 IMAD.IADD R6, R6, 0x1, -R3.reuse ;  /* 0x0000000106069824 */ /* 0x100fe400078e0a03 */
[----:B------:R-:W-:Y:S01]  /*1710*/  @!P1 IMAD R3, R2, R13, R3 ;  /* 0x0000000d02039224 */ /* 0x000fe200078e0203 */
[----:B------:R-:W-:Y:S01]  /*1720*/  IADD3 R2, PT, PT, -R21, RZ, RZ ;  /* 0x000000ff15027210 */ /* 0x000fe20007ffe1ff */
[----:B------:R-:W-:Y:S02]  /*1730*/  @!P1 IMAD R5, R6, R9, R21 ;  /* 0x0000000906059224 */ /* 0x000fe400078e0215 */
[----:B------:R-:W-:Y:S02]  /*1740*/  @!P1 IMAD.MOV.U32 R21, RZ, RZ, R3 ;  /* 0x000000ffff159224 */ /* 0x000fe400078e0003 */
[----:B------:R-:W-:Y:S02]  /*1750*/  IMAD R2, R14, R2, R11 ;  /* 0x000000020e027224 */ /* 0x000fe400078e020b */
[----:B------:R-:W-:-:S02]  /*1760*/  IMAD R20, R5, R4, R7 ;  /* 0x0000000405147224 */ /* 0x000fc400078e0207 */
[----:B------:R-:W-:Y:S02]  /*1770*/  IMAD R21, R21, R14, R2 ;  /* 0x0000000e15157224 */ /* 0x000fe400078e0202 */
.L_x_19:
[----:B------:R-:W-:Y:S05]  /*1780*/  BRA.U UP3, `(.L_x_20) ;  /* 0x0000000103407547 */ /* 0x000fea000b800000 */
[----:B------:R-:W1:Y:S08]  /*1790*/  LDC.64 R4, c[0x0][0xb10] ;  /* 0x0002c400ff047b82 */ /* 0x000e700000000a00 */
[----:B------:R-:W2:Y:S08]  /*17a0*/  LDC.64 R2, c[0x0][0xb18] ;  /* 0x0002c600ff027b82 */ /* 0x000eb00000000a00 */
[----:B------:R-:W3:Y:S08]  /*17b0*/  LDC R6, c[0x0][0xb20] ;  /* 0x0002c800ff067b82 */ /* 0x000ef00000000800 */
[----:B------:R-:W4:Y:S01]  /*17c0*/  LDC R12, c[0x0][0xb0c] ;  /* 0x0002c300ff0c7b82 */ /* 0x000f220000000800 */
[----:B-1----:R-:W-:-:S05]  /*17d0*/  IMAD.HI.U32 R4, R21, R4, RZ ;  /* 0x0000000415047227 */ /* 0x002fca00078e00ff */
[----:B------:R-:W-:Y:S01]  /*17e0*/  SHF.R.U32.HI R4, RZ, R5, R4 ;  /* 0x00000005ff047219 */ /* 0x000fe20000011604 */
[----:B--2---:R-:W-:Y:S01]  /*17f0*/  IMAD.HI.U32 R3, R20, R3, RZ ;  /* 0x0000000314037227 */ /* 0x004fe200078e00ff */
[----:B------:R-:W-:-:S04]  /*1800*/  ISETP.NE.AND P0, PT, R2, 0x1, PT ;  /* 0x000000010200780c */ /* 0x000fc80003f05270 */
[----:B---3--:R-:W-:-:S04]  /*1810*/  SHF.R.U32.HI R3, RZ, R6, R3 ;  /* 0x00000006ff037219 */ /* 0x008fc80000011603 */
[----:B------:R-:W-:Y:S02]  /*1820*/  SEL R3, R20, R3, !P0 ;  /* 0x0000000314037207 */ /* 0x000fe40004000000 */
[----:B----4-:R-:W-:-:S04]  /*1830*/  ISETP.NE.AND P1, PT, R12, 0x1, PT ;  /* 0x000000010c00780c */ /* 0x010fc80003f25270 */
[----:B------:R-:W-:-:S05]  /*1840*/  SEL R6, R21, R4, !P1 ;  /* 0x0000000415067207 */ /* 0x000fca0004800000 */
[----:B------:R-:W-:Y:S02]  /*1850*/  IMAD.IADD R4, R3, 0x1, -R6 ;  /* 0x0000000103047824 */ /* 0x000fe400078e0a06 */
[----:B------:R-:W-:Y:S02]  /*1860*/  IMAD.IADD R3, R6, 0x1, -R3 ;  /* 0x0000000106037824 */ /* 0x000fe400078e0a03 */
[----:B------:R-:W-:Y:S02]  /*1870*/  IMAD R21, R4, R12, R21 ;  /* 0x0000000c04157224 */ /* 0x000fe400078e0215 */
[----:B------:R-:W-:Y:S02]  /*1880*/  IMAD R20, R3, R2, R20 ;  /* 0x0000000203147224 */ /* 0x000fe400078e0214 */
.L_x_20:
[----:B------:R-:W-:Y:S05]  /*1890*/  BRA.U !UP1, `(.L_x_21) ;  /* 0x00000001090c7547 */ /* 0x000fea000b800000 */
[----:B------:R-:W-:Y:S01]  /*18a0*/  UCGABAR_WAIT ;  /* 0x0000000000007dc7 */ /* 0x000fe20008000000 */
[----:B------:R-:W-:Y:S01]  /*18b0*/  CCTL.IVALL ;  /* 0x00000000ff00798f */ /* 0x000fe20002000000 */
[----:B------:R-:W-:Y:S05]  /*18c0*/  BRA `(.L_x_22) ;  /* 0x0000000000047947 */ /* 0x000fea0003800000 */
.L_x_21:
[----:B------:R-:W-:Y:S06]  /*18d0*/  BAR.SYNC.DEFER_BLOCKING 0x0 ;  /* 0x0000000000007b1d */ /* 0x000fec0000010000 */
.L_x_22:
[----:B------:R-:W-:Y:S05]  /*18e0*/  BRA.U UP2, `(.L_x_23) ;  /* 0x0000002102a47547 */ /* 0x000fea000b800000 */
[----:B------:R-:W1:Y:S01]  /*18f0*/  LDCU UR15, c[0x0][0x38c] ;  /* 0x00007180ff0f77ac */ /* 0x000e620008000800 */
[----:B------:R-:W2:Y:S01]  /*1900*/  LDC R9, c[0x0][0x370] ;  /* 0x0000dc00ff097b82 */ /* 0x000ea20000000800 */
[C---:B------:R-:W-:Y:S01]  /*1910*/  IMAD.SHL.U32 R17, R11.reuse, 0x40, RZ ;  /* 0x000000400b117824 */ /* 0x040fe200078e00ff */
[----:B------:R-:W-:Y:S01]  /*1920*/  PLOP3.LUT P1, PT, PT, PT, UP5, 0x80, 0x8 ;  /* 0x000000000008781c */ /* 0x000fe20003f2f058 */
[----:B------:R-:W-:Y:S01]  /*1930*/  UISETP.NE.AND UP1, UPT, UR10, URZ, UPT ;  /* 0x000000ff0a00728c */ /* 0x000fe2000bf25270 */
[----:B------:R-:W-:Y:S01]  /*1940*/  ISETP.NE.AND P4, PT, R10, RZ, P5 ;  /* 0x000000ff0a00720c */ /* 0x000fe20002f85270 */
[----:B------:R-:W-:Y:S01]  /*1950*/  IMAD.SHL.U32 R16, R11, 0x80, RZ ;  /* 0x000000800b107824 */ /* 0x000fe200078e00ff */
[----:B------:R-:W-:Y:S01]  /*1960*/  PLOP3.LUT P1, PT, P1, PT, PT, 0x8, 0x80 ;  /* 0x000000000080781c */ /* 0x000fe20000f2e170 */
[----:B------:R-:W-:Y:S01]  /*1970*/  IMAD.MOV.U32 R15, RZ, RZ, 0x1 ;  /* 0x00000001ff0f7424 */ /* 0x000fe200078e00ff */
[----:B------:R-:W3:Y:S01]  /*1980*/  LDC R0, c[0x0][0x374] ;  /* 0x0000dd00ff007b82 */ /* 0x000ee20000000800 */
[----:B------:R-:W-:Y:S01]  /*1990*/  IMAD.MOV.U32 R14, RZ, RZ, RZ ;  /* 0x000000ffff0e7224 */ /* 0x000fe200078e00ff */
[----:B------:R-:W-:Y:S01]  /*19a0*/  CS2R R12, SRZ ;  /* 0x00000000000c7805 */ /* 0x000fe2000001ff00 */
[----:B------:R-:W-:Y:S01]  /*19b0*/  IMAD.MOV.U32 R10, RZ, RZ, 0x1 ;  /* 0x00000001ff0a7424 */ /* 0x000fe200078e00ff */
[----:B------:R-:W-:Y:S01]  /*19c0*/  LOP3.LUT R17, R17, 0x40, RZ, 0xc0, !PT ;  /* 0x0000004011117812 */ /* 0x000fe200078ec0ff */
[----:B------:R-:W4:Y:S01]  /*19d0*/  LDCU.64 UR24, c[0x0][0x348] ;  /* 0x00006900ff1877ac */ /* 0x000f220008000a00 */
[----:B-1----:R-:W-:-:S02]  /*19e0*/  UIADD3 UR4, UPT, UPT, UR15, 0x1f, URZ ;  /* 0x0000001f0f047890 */ /* 0x002fc4000fffe0ff */
[----:B------:R-:W-:Y:S02]  /*19f0*/  USEL UR7, UR7, 0x2, UP1 ;  /* 0x0000000207077887 */ /* 0x000fe40008800000 */
[----:B------:R-:W-:Y:S01]  /*1a00*/  USHF.R.S32.HI UR22, URZ, 0x1f, UR4 ;  /* 0x0000001fff167899 */ /* 0x000fe20008011404 */
[----:B------:R-:W-:-:S03]  /*1a10*/  UMOV UR13, URZ ;  /* 0x000000ff000d7c82 */ /* 0x000fc60008000000 */
[----:B------:R-:W-:Y:S02]  /*1a20*/  ULEA.HI UR22, UR22, UR4, URZ, 0x5 ;  /* 0x0000000416167291 */ /* 0x000fe4000f8f28ff */
[----:B------:R-:W-:Y:S02]  /*1a30*/  UIADD3 UR4, UPT, UPT, UR15, -0x1, URZ ;  /* 0xffffffff0f047890 */ /* 0x000fe4000fffe0ff */
[----:B------:R-:W-:Y:S02]  /*1a40*/  USHF.R.S32.HI UR22, URZ, 0x5, UR22 ;  /* 0x00000005ff167899 */ /* 0x000fe40008011416 */
[----:B------:R-:W-:Y:S02]  /*1a50*/  UISETP.GE.U32.AND UP2, UPT, UR4, -0x3f, UPT ;  /* 0xffffffc10400788c */ /* 0x000fe4000bf46070 */
[----:B------:R-:W-:Y:S02]  /*1a60*/  UISETP.LT.U32.AND UP0, UPT, UR22, 0x20, UPT ;  /* 0x000000201600788c */ /* 0x000fe4000bf01070 */
[----:B------:R-:W-:-:S02]  /*1a70*/  UIADD3 UR15, UPT, UPT, UR15, 0x3e, URZ ;  /* 0x0000003e0f0f7890 */ /* 0x000fc4000fffe0ff */
[----:B------:R-:W-:-:S04]  /*1a80*/  USEL UR21, UR22, 0x20, UP0 ;  /* 0x0000002016157887 */ /* 0x000fc80008000000 */
[----:B------:R-:W-:Y:S02]  /*1a90*/  UIADD3 UR6, UPT, UPT, UR21, -0x1, URZ ;  /* 0xffffffff15067890 */ /* 0x000fe4000fffe0ff */
[----:B------:R-:W-:Y:S02]  /*1aa0*/  @UP2 UIADD3 UR6, UPT, UPT, UR21, URZ, URZ ;  /* 0x000000ff15062290 */ /* 0x000fe4000fffe0ff */
[----:B------:R-:W-:Y:S02]  /*1ab0*/  UIADD3 UR14, UPT, UPT, UR22, -UR21, URZ ;  /* 0x80000015160e7290 */ /* 0x000fe4000fffe0ff */
[----:B------:R-:W-:Y:S02]  /*1ac0*/  UIADD3 UR5, UPT, UPT, UR6, 0x1, URZ ;  /* 0x0000000106057890 */ /* 0x000fe4000fffe0ff */
[----:B--2-4-:R-:W-:-:S12]  /*1ad0*/  UIADD3 UR6, UPT, UPT, -UR6, URZ, URZ ;  /* 0x000000ff06067290 */ /* 0x014fd8000fffe1ff */
.L_x_43:
[----:B------:R-:W-:Y:S01]  /*1ae0*/  UISETP.NE.AND UP0, UPT, UR37, URZ, UPT ;  /* 0x000000ff2500728c */ /* 0x000fe2000bf05270 */
[----:B------:R-:W1:Y:S08]  /*1af0*/  S2UR UR37, SR_CgaCtaId ;  /* 0x00000000002579c3 */ /* 0x000e700000008800 */
[----:B------:R-:W-:Y:S05]  /*1b00*/  BRA.U UP0, `(.L_x_24) ;  /* 0x0000000100347547 */ /* 0x000fea000b800000 */
[----:B------:R-:W2:Y:S01]  /*1b10*/  S2R R2, SR_CgaCtaId ;  /* 0x0000000000027919 */ /* 0x000ea20000008800 */
[----:B------:R-:W-:-:S04]  /*1b20*/  MOV R3, 0x400 ;  /* 0x0000040000037802 */ /* 0x000fc80000000f00 */
[----:B--2---:R-:W-:Y:S02]  /*1b30*/  LEA R3, R2, R3, 0x18 ;  /* 0x0000000302037211 */ /* 0x004fe400078ec0ff */
[----:B------:R-:W-:-:S03]  /*1b40*/  SHF.L.U32 R2, R10, 0x1f, RZ ;  /* 0x0000001f0a027819 */ /* 0x000fc600000006ff */
[----:B------:R-:W-:-:S04]  /*1b50*/  IMAD R3, R12, 0x8, R3 ;  /* 0x000000080c037824 */ /* 0x000fc800078e0203 */
[----:B------:R-:W2:Y:S02]  /*1b60*/  SYNCS.PHASECHK.TRANS64.TRYWAIT P0, [R3+URZ+0x2a0], R2 ;  /* 0x0002a002030075a7 */ /* 0x000ea400080011ff */
[----:B--2---:R-:W-:Y:S05]  /*1b70*/  @!P0 BRA `(.L_x_25) ;  /* 0x0000008000188947 */ /* 0x004fea0003800000 */
.L_x_153:
[----:B------:R-:W-:Y:S01]  /*1b80*/  VIADD R12, R12, 0x1 ;  /* 0x000000010c0c7836 */ /* 0x000fe20000000000 */
[----:B------:R2:W-:Y:S04]  /*1b90*/  SYNCS.ARRIVE.TRANS64.A1T0 RZ, [R3+URZ+0x290], RZ ;  /* 0x000290ff03ff79a7 */ /* 0x0005e800081000ff */
[----:B------:R-:W-:-:S04]  /*1ba0*/  ISETP.NE.AND P0, PT, R12, 0x2, PT ;  /* 0x000000020c00780c */ /* 0x000fc80003f05270 */
[----:B------:R-:W-:Y:S02]  /*1bb0*/  SEL R12, R12, RZ, P0 ;  /* 0x000000ff0c0c7207 */ /* 0x000fe40000000000 */
[----:B--2---:R-:W-:-:S04]  /*1bc0*/  SEL R3, RZ, 0x1, P0 ;  /* 0x00000001ff037807 */ /* 0x004fc80000000000 */
[----:B------:R-:W-:-:S07]  /*1bd0*/  LOP3.LUT R10, R10, R3, RZ, 0x3c, !PT ;  /* 0x000000030a0a7212 */ /* 0x000fce00078e3cff */
.L_x_24:
[----:B------:R-:W-:Y:S01]  /*1be0*/  UMOV UR4, 0x400 ;  /* 0x0000040000047882 */ /* 0x000fe20000000000 */
[----:B------:R-:W-:Y:S01]  /*1bf0*/  LEA.HI R3, R21, R21, RZ, 0x1 ;  /* 0x0000001515037211 */ /* 0x000fe200078f08ff */
[----:B-1----:R-:W-:Y:S01]  /*1c00*/  ULEA UR4, UR37, UR4, 0x18 ;  /* 0x0000000425047291 */ /* 0x002fe2000f8ec0ff */
[----:B------:R-:W-:Y:S01]  /*1c10*/  SHF.L.U32 R2, R15, 0x1f, RZ ;  /* 0x0000001f0f027819 */ /* 0x000fe200000006ff */
[----:B------:R-:W-:Y:S01]  /*1c20*/  UISETP.GE.U32.AND UP0, UPT, UR15, 0x3f, UPT ;  /* 0x0000003f0f00788c */ /* 0x000fe2000bf06070 */
[----:B------:R-:W-:Y:S01]  /*1c30*/  R2UR UR35, R16 ;  /* 0x00000000102372ca */ /* 0x000fe200000e0000 */
[----:B------:R-:W-:Y:S01]  /*1c40*/  ULEA UR8, UR13, UR4, 0x3 ;  /* 0x000000040d087291 */ /* 0x000fe2000f8e18ff */
[----:B------:R-:W-:Y:S01]  /*1c50*/  IMAD.SHL.U32 R3, R3, 0x80, RZ ;  /* 0x0000008003037824 */ /* 0x000fe200078e00ff */
[----:B------:R-:W-:Y:S01]  /*1c60*/  R2UR UR11, R17 ;  /* 0x00000000110b72ca */ /* 0x000fe200000e0000 */
[----:B------:R-:W-:-:S03]  /*1c70*/  UMOV UR23, URZ ;  /* 0x000000ff00177c82 */ /* 0x000fc60008000000 */
[----:B------:R-:W-:-:S03]  /*1c80*/  LOP3.LUT R3, R3, 0xffffff00, RZ, 0xc0, !PT ;  /* 0xffffff0003037812 */ /* 0x000fc600078ec0ff */
[----:B------:R1:W2:Y:S01]  /*1c90*/  SYNCS.PHASECHK.TRANS64.TRYWAIT P0, [UR8+0x100], R2 ;  /* 0x00010002ff0075a7 */ /* 0x0002a20008001108 */
[----:B------:R-:W-:Y:S02]  /*1ca0*/  R2UR UR9, R3 ;  /* 0x00000000030972ca */ /* 0x000fe400000e0000 */
[----:B------:R-:W-:-:S11]  /*1cb0*/  R2UR UR8, R20 ;  /* 0x00000000140872ca */ /* 0x000fd600000e0000 */
[----:B------:R-:W-:Y:S02]  /*1cc0*/  ULOP3.LUT UR35, UR9, 0x80, UR35, 0xf8, !UPT ;  /* 0x0000008009237892 */ /* 0x000fe4000f8ef823 */
[----:B------:R-:W-:Y:S01]  /*1cd0*/  ULEA UR11, UR8, UR11, 0x7 ;  /* 0x0000000b080b7291 */ /* 0x000fe2000f8e38ff */
[----:B------:R-:W-:Y:S11]  /*1ce0*/  BRA.U !UP0, `(.L_x_26) ;  /* 0x0000000108c07547 */ /* 0x000ff6000b800000 */
[----:B------:R-:W-:Y:S01]  /*1cf0*/  UMOV UR16, UR6 ;  /* 0x0000000600107c82 */ /* 0x000fe20008000000 */
[----:B------:R-:W-:Y:S01]  /*1d00*/  UMOV UR17, UR13 ;  /* 0x0000000d00117c82 */ /* 0x000fe20008000000 */
[----:B------:R-:W-:-:S05]  /*1d10*/  UMOV UR34, URZ ;  /* 0x000000ff00227c82 */ /* 0x000fca0008000000 */
.L_x_32:
[----:B------:R-:W-:Y:S01]  /*1d20*/  ULEA UR33, UR17, UR4, 0x3 ;  /* 0x0000000411217291 */ /* 0x000fe2000f8e18ff */
[----:B------:R-:W-:Y:S01]  /*1d30*/  @P5 MOV R3, 0x3000 ;  /* 0x0000300000035802 */ /* 0x000fe20000000f00 */
[----:B-12-4-:R-:W-:Y:S10]  /*1d40*/  @P0 BRA `(.L_x_27) ;  /* 0x00000000000c0947 */ /* 0x016ff40003800000 */
[----:B------:R-:W-:-:S04]  /*1d50*/  SHF.L.U32 R5, R15, 0x1f, RZ ;  /* 0x0000001f0f057819 */ /* 0x000fc800000006ff */
[----:B------:R-:W2:Y:S02]  /*1d60*/  SYNCS.PHASECHK.TRANS64.TRYWAIT P0, [UR33+0x100], R5 ;  /* 0x00010005ff0075a7 */ /* 0x000ea40008001121 */
[----:B--2---:R-:W-:Y:S05]  /*1d70*/  @!P0 BRA `(.L_x_28) ;  /* 0x0000007c00ac8947 */ /* 0x004fea0003800000 */
.L_x_27:
[----:B------:R2:W-:Y:S01]  /*1d80*/  @P5 SYNCS.ARRIVE.TRANS64 RZ, [UR33], R3 ;  /* 0x00000003ffff59a7 */ /* 0x0005e20008000021 */
[----:B------:R-:W-:Y:S02]  /*1d90*/  ULOP3.LUT UR8, UR7, 0x2, URZ, 0xfc, !UPT ;  /* 0x0000000207087892 */ /* 0x000fe4000f8efcff */
[----:B------:R-:W-:Y:S02]  /*1da0*/  UIADD3 UR16, UPT, UPT, UR16, 0x1, URZ ;  /* 0x0000000110107890 */ /* 0x000fe4000fffe0ff */
[----:B------:R-:W-:Y:S02]  /*1db0*/  UISETP.NE.AND UP0, UPT, UR8, 0x2, UPT ;  /* 0x000000020800788c */ /* 0x000fe4000bf05270 */
[----:B------:R-:W-:-:S07]  /*1dc0*/  UISETP.NE.AND UP2, UPT, UR16, 0x1, UPT ;  /* 0x000000011000788c */ /* 0x000fce000bf45270 */
[----:B------:R-:W-:Y:S05]  /*1dd0*/  BRA.U UP0, `(.L_x_29) ;  /* 0x0000000100047547 */ /* 0x000fea000b800000 */
[----:B------:R-:W-:Y:S05]  /*1de0*/  BPT.TRAP 0x1 ;  /* 0x000000040000795c */ /* 0x000fea0000300000 */
.L_x_29:
[----:B------:R-:W-:Y:S04]  /*1df0*/  BSSY.RECONVERGENT B0, `(.L_x_30) ;  /* 0x0000003000007945 */ /* 0x000fe80003800200 */
[----:B------:R-:W-:Y:S05]  /*1e00*/  @!P4 BRA `(.L_x_31) ;  /* 0x000000000004c947 */ /* 0x000fea0003800000 */
[----:B------:R-:W-:Y:S05]  /*1e10*/  BPT.TRAP 0x1 ;  /* 0x000000040000795c */ /* 0x000fea0000300000 */
.L_x_31:
[----:B------:R-:W-:Y:S05]  /*1e20*/  BSYNC.RECONVERGENT B0 ;  /* 0x0000000000007941 */ /* 0x000fea0003800200 */
.L_x_30:
[----:B------:R-:W-:Y:S02]  /*1e30*/  UIADD3 UR13, UPT, UPT, UR17, 0x1, URZ ;  /* 0x00000001110d7890 */ /* 0x000fe4000fffe0ff */
[----:B------:R-:W-:Y:S02]  /*1e40*/  ULEA UR32, UR17, UR4, 0xc ;  /* 0x0000000411207291 */ /* 0x000fe4000f8e60ff */
[----:B------:R-:W-:Y:S02]  /*1e50*/  UISETP.NE.AND UP0, UPT, UR13, 0x20, UPT ;  /* 0x000000200d00788c */ /* 0x000fe4000bf05270 */
[----:B------:R-:W-:Y:S02]  /*1e60*/  UIADD3 UR28, UP1, UPT, UR24, 0x80, URZ ;  /* 0x00000080181c7890 */ /* 0x000fe4000ff3e0ff */
[----:B------:R-:W-:Y:S02]  /*1e70*/  USEL UR9, URZ, 0x1, UP0 ;  /* 0x00000001ff097887 */ /* 0x000fe40008000000 */
[----:B------:R-:W-:-:S02]  /*1e80*/  USEL UR13, UR13, URZ, UP0 ;  /* 0x000000ff0d0d7287 */ /* 0x000fc40008000000 */
[----:B------:R-:W-:Y:S02]  /*1e90*/  UIADD3 UR26, UP0, UPT, UR24, 0x180, URZ ;  /* 0x00000180181a7890 */ /* 0x000fe4000ff1e0ff */
[----:B------:R-:W-:Y:S01]  /*1ea0*/  ULEA UR8, UR13, UR4, 0x3 ;  /* 0x000000040d087291 */ /* 0x000fe2000f8e18ff */
[----:B------:R-:W-:Y:S01]  /*1eb0*/  LOP3.LUT R15, R15, UR9, RZ, 0x3c, !PT ;  /* 0x000000090f0f7c12 */ /* 0x000fe2000f8e3cff */
[----:B------:R-:W-:Y:S02]  /*1ec0*/  ULOP3.LUT UR33, UR33, 0xfefffff8, URZ, 0xc0, !UPT ;  /* 0xfefffff821217892 */ /* 0x000fe4000f8ec0ff */
[----:B------:R-:W-:Y:S01]  /*1ed0*/  UIADD3.X UR29, UPT, UPT, URZ, UR25, URZ, UP1, !UPT ;  /* 0x00000019ff1d7290 */ /* 0x000fe20008ffe4ff */
[----:B-1----:R-:W-:Y:S01]  /*1ee0*/  SHF.L.U32 R2, R15, 0x1f, RZ ;  /* 0x0000001f0f027819 */ /* 0x002fe200000006ff */
[----:B------:R-:W-:Y:S02]  /*1ef0*/  UIADD3 UR32, UPT, UPT, UR32, 0x8600, URZ ;  /* 0x0000860020207890 */ /* 0x000fe4000fffe0ff */
[----:B------:R-:W-:Y:S01]  /*1f00*/  UIADD3.X UR27, UPT, UPT, URZ, UR25, URZ, UP0, !UPT ;  /* 0x00000019ff1b7290 */ /* 0x000fe200087fe4ff */
[----:B------:R4:W1:Y:S01]  /*1f10*/  SYNCS.PHASECHK.TRANS64.TRYWAIT P0, [UR8+0x100], R2 ;  /* 0x00010002ff0075a7 */ /* 0x0008620008001108 */
[----:B------:R-:W-:Y:S01]  /*1f20*/  ULEA UR8, UR17, UR4, 0xb ;  /* 0x0000000411087291 */ /* 0x000fe2000f8e58ff */
[----:B------:R-:W-:Y:S01]  /*1f30*/  UMOV UR18, 0x0 ;  /* 0x0000000000127882 */ /* 0x000fe20000000000 */
[----:B------:R-:W-:-:S02]  /*1f40*/  UMOV UR19, 0x10000000 ;  /* 0x1000000000137882 */ /* 0x000fc40000000000 */
[----:B------:R-:W-:Y:S01]  /*1f50*/  UIADD3 UR8, UPT, UPT, UR8, 0x28600, URZ ;  /* 0x0002860008087890 */ /* 0x000fe2000fffe0ff */
[----:B------:R2:W-:Y:S01]  /*1f60*/  UTMALDG.3D.2CTA [UR32], [UR28], desc[UR18] ;  /* 0x000012201c0075b4 */ /* 0x0005e20008211000 */
[----:B------:R-:W-:Y:S01]  /*1f70*/  UMOV UR10, UR34 ;  /* 0x00000022000a7c82 */ /* 0x000fe20008000000 */
[----:B------:R-:W-:Y:S01]  /*1f80*/  UMOV UR12, UR36 ;  /* 0x00000024000c7c82 */ /* 0x000fe20008000000 */
[----:B------:R-:W-:Y:S01]  /*1f90*/  UMOV UR9, UR33 ;  /* 0x0000002100097c82 */ /* 0x000fe20008000000 */
[----:B------:R-:W-:Y:S01]  /*1fa0*/  UMOV UR23, UR5 ;  /* 0x0000000500177c82 */ /* 0x000fe20008000000 */
[----:B------:R-:W-:-:S03]  /*1fb0*/  UMOV UR17, UR13 ;  /* 0x0000000d00117c82 */ /* 0x000fc60008000000 */
[----:B------:R4:W-:Y:S01]  /*1fc0*/  UTMALDG.3D.2CTA [UR8], [UR26], desc[UR18] ;  /* 0x000012081a0075b4 */ /* 0x0009e20008211000 */
[----:B--2---:R-:W-:Y:S01]  /*1fd0*/  UIADD3 UR34, UPT, UPT, UR34, 0x20, URZ ;  /* 0x0000002022227890 */ /* 0x004fe2000fffe0ff */
[----:B------:R-:W-:Y:S11]  /*1fe0*/  BRA.U UP2, `(.L_x_32) ;  /* 0xfffffffd024c7547 */ /* 0x000ff6000b83ffff */
.L_x_26:
[----:B----4-:R-:W-:Y:S01]  /*1ff0*/  ULEA UR8, UR13, UR4, 0x3 ;  /* 0x000000040d087291 */ /* 0x010fe2000f8e18ff */
[----:B-1----:R-:W-:Y:S01]  /*2000*/  SHF.L.U32 R2, R15, 0x1f, RZ ;  /* 0x0000001f0f027819 */ /* 0x002fe200000006ff */
[----:B------:R-:W-:Y:S01]  /*2010*/  @!P1 SYNCS.ARRIVE.TRANS64.A1T0 RZ, [UR4+0x228], RZ ;  /* 0x000228ffffff99a7 */ /* 0x000fe20008100004 */
[----:B------:R-:W-:-:S06]  /*2020*/  UISETP.GT.AND UP0, UPT, UR22, UR21, UPT ;  /* 0x000000151600728c */ /* 0x000fcc000bf04270 */
[----:B--2---:R1:W2:Y:S03]  /*2030*/  SYNCS.PHASECHK.TRANS64.TRYWAIT P0, [UR8+0x100], R2 ;  /* 0x00010002ff0075a7 */ /* 0x0042a60008001108 */
[----:B------:R-:W-:Y:S05]  /*2040*/  BRA.U !UP0, `(.L_x_33) ;  /* 0x0000000108c07547 */ /* 0x000fea000b800000 */
[----:B------:R-:W-:Y:S01]  /*2050*/  UIADD3 UR26, UPT, UPT, UR14, UR23, URZ ;  /* 0x000000170e1a7290 */ /* 0x000fe2000fffe0ff */
[----:B------:R-:W-:-:S11]  /*2060*/  UMOV UR27, UR13 ;  /* 0x0000000d001b7c82 */ /* 0x000fd60008000000 */
.L_x_39:
[----:B------:R-:W-:Y:S01]  /*2070*/  ULEA UR17, UR27, UR4, 0x3 ;  /* 0x000000041b117291 */ /* 0x000fe2000f8e18ff */
[----:B--2---:R-:W-:Y:S01]  /*2080*/  @P5 MOV R3, 0x3000 ;  /* 0x0000300000035802 */ /* 0x004fe20000000f00 */
[----:B-12---:R-:W-:Y:S10]  /*2090*/  @P0 BRA `(.L_x_34) ;  /* 0x00000000000c0947 */ /* 0x006ff40003800000 */
[----:B------:R-:W-:-:S04]  /*20a0*/  SHF.L.U32 R5, R15, 0x1f, RZ ;  /* 0x0000001f0f057819 */ /* 0x000fc800000006ff */
[----:B------:R-:W2:Y:S02]  /*20b0*/  SYNCS.PHASECHK.TRANS64.TRYWAIT P0, [UR17+0x100], R5 ;  /* 0x00010005ff0075a7 */ /* 0x000ea40008001111 */
[----:B--2---:R-:W-:Y:S05]  /*20c0*/  @!P0 BRA `(.L_x_35) ;  /* 0x0000007800f08947 */ /* 0x004fea0003800000 */
.L_x_34:
[----:B------:R2:W-:Y:S01]  /*20d0*/  @P5 SYNCS.ARRIVE.TRANS64 RZ, [UR17], R3 ;  /* 0x00000003ffff59a7 */ /* 0x0005e20008000011 */
[----:B------:R-:W-:-:S04]  /*20e0*/  ULOP3.LUT UR8, UR7, 0x2, URZ, 0xfc, !UPT ;  /* 0x0000000207087892 */ /* 0x000fc8000f8efcff */
[----:B------:R-:W-:-:S09]  /*20f0*/  UISETP.NE.AND UP0, UPT, UR8, 0x2, UPT ;  /* 0x000000020800788c */ /* 0x000fd2000bf05270 */
[----:B------:R-:W-:Y:S05]  /*2100*/  BRA.U UP0, `(.L_x_36) ;  /* 0x0000000100047547 */ /* 0x000fea000b800000 */
[----:B------:R-:W-:Y:S05]  /*2110*/  BPT.TRAP 0x1 ;  /* 0x000000040000795c */ /* 0x000fea0000300000 */
.L_x_36:
[----:B------:R-:W-:Y:S04]  /*2120*/  BSSY.RECONVERGENT B0, `(.L_x_37) ;  /* 0x0000003000007945 */ /* 0x000fe80003800200 */
[----:B------:R-:W-:Y:S05]  /*2130*/  @!P4 BRA `(.L_x_38) ;  /* 0x000000000004c947 */ /* 0x000fea0003800000 */
[----:B------:R-:W-:Y:S05]  /*2140*/  BPT.TRAP 0x1 ;  /* 0x000000040000795c */ /* 0x000fea0000300000 */
.L_x_38:
[----:B------:R-:W-:Y:S05]  /*2150*/  BSYNC.RECONVERGENT B0 ;  /* 0x0000000000007941 */ /* 0x000fea0003800200 */
.L_x_37:
        /* <DEDUP_REMOVED lines=9> */
[----:B------:R-:W-:Y:S02]  /*21f0*/  USHF.L.U32 UR18, UR23, 0x5, URZ ;  /* 0x0000000517127899 */ /* 0x000fe400080006ff */
[----:B------:R-:W-:Y:S01]  /*2200*/  ULOP3.LUT UR17, UR17, 0xfefffff8, URZ, 0xc0, !UPT ;  /* 0xfefffff811117892 */ /* 0x000fe2000f8ec0ff */
[----:B-1----:R-:W-:Y:S01]  /*2210*/  SHF.L.U32 R2, R15, 0x1f, RZ ;  /* 0x0000001f0f027819 */ /* 0x002fe200000006ff */
[----:B------:R-:W-:Y:S02]  /*2220*/  UIADD3 UR16, UPT, UPT, UR16, 0x8600, URZ ;  /* 0x0000860010107890 */ /* 0x000fe4000fffe0ff */
[----:B------:R-:W-:Y:S01]  /*2230*/  UIADD3.X UR33, UPT, UPT, URZ, UR25, URZ, UP1, !UPT ;  /* 0x00000019ff217290 */ /* 0x000fe20008ffe4ff */
[----:B------:R4:W1:Y:S01]  /*2240*/  SYNCS.PHASECHK.TRANS64.TRYWAIT P0, [UR8+0x100], R2 ;  /* 0x00010002ff0075a7 */ /* 0x0008620008001108 */
[----:B------:R-:W-:-:S02]  /*2250*/  ULEA UR8, UR27, UR4, 0xb ;  /* 0x000000041b087291 */ /* 0x000fc4000f8e58ff */
[----:B------:R-:W-:Y:S02]  /*2260*/  UIADD3.X UR31, UPT, UPT, URZ, UR25, URZ, UP0, !UPT ;  /* 0x00000019ff1f7290 */ /* 0x000fe400087fe4ff */
[----:B------:R-:W-:Y:S01]  /*2270*/  UIADD3 UR8, UPT, UPT, UR8, 0x28600, URZ ;  /* 0x0002860008087890 */ /* 0x000fe2000fffe0ff */
[----:B------:R-:W-:Y:S01]  /*2280*/  UMOV UR28, 0x0 ;  /* 0x00000000001c7882 */ /* 0x000fe20000000000 */
[----:B------:R-:W-:Y:S01]  /*2290*/  UMOV UR29, 0x10000000 ;  /* 0x10000000001d7882 */ /* 0x000fe20000000000 */
[----:B------:R-:W-:Y:S01]  /*22a0*/  UMOV UR19, UR35 ;  /* 0x0000002300137c82 */ /* 0x000fe20008000000 */
[----:B------:R-:W-:Y:S01]  /*22b0*/  UMOV UR20, UR36 ;  /* 0x0000002400147c82 */ /* 0x000fe20008000000 */
[----:B------:R-:W-:Y:S01]  /*22c0*/  UMOV UR12, UR36 ;  /* 0x00000024000c7c82 */ /* 0x000fe20008000000 */
[----:B------:R-:W-:Y:S01]  /*22d0*/  UMOV UR9, UR17 ;  /* 0x0000001100097c82 */ /* 0x000fe20008000000 */
[----:B------:R-:W-:Y:S01]  /*22e0*/  UMOV UR10, UR18 ;  /* 0x00000012000a7c82 */ /* 0x000fe20008000000 */
[----:B------:R4:W-:Y:S01]  /*22f0*/  UTMALDG.3D.2CTA [UR16], [UR32], desc[UR28] ;  /* 0x00001c10200075b4 */ /* 0x0009e20008211000 */
[----:B------:R-:W-:Y:S01]  /*2300*/  UIADD3 UR23, UPT, UPT, UR23, 0x1, URZ ;  /* 0x0000000117177890 */ /* 0x000fe2000fffe0ff */
[----:B------:R-:W-:-:S03]  /*2310*/  UMOV UR27, UR13 ;  /* 0x0000000d001b7c82 */ /* 0x000fc60008000000 */
[----:B------:R-:W-:Y:S01]  /*2320*/  UISETP.NE.AND UP0, UPT, UR23, UR26, UPT ;  /* 0x0000001a1700728c */ /* 0x000fe2000bf05270 */
[----:B------:R4:W-:Y:S08]  /*2330*/  UTMALDG.3D.2CTA [UR8], [UR30], desc[UR28] ;  /* 0x00001c081e0075b4 */ /* 0x0009f00008211000 */
[----:B----4-:R-:W-:Y:S05]  /*2340*/  BRA.U UP0, `(.L_x_39) ;  /* 0xfffffffd00487547 */ /* 0x010fea000b83ffff */
.L_x_33:
[C---:B-1----:R-:W-:Y:S01]  /*2350*/  LEA R2, R14.reuse, UR4, 0x3 ;  /* 0x000000040e027c11 */ /* 0x042fe2000f8e18ff */
[----:B------:R-:W-:Y:S01]  /*2360*/  NOP ;  /* 0x0000000000007918 */ /* 0x000fe20000000000 */
[----:B--2---:R-:W-:Y:S02]  /*2370*/  SHF.L.U32 R3, R13, 0x1f, RZ ;  /* 0x0000001f0d037819 */ /* 0x004fe400000006ff */
[----:B------:R-:W-:Y:S02]  /*2380*/  LEA R4, R14, UR4, 0x4 ;  /* 0x000000040e047c11 */ /* 0x000fe4000f8e20ff */
[----:B------:R-:W1:Y:S02]  /*2390*/  SYNCS.PHASECHK.TRANS64.TRYWAIT P0, [R2+URZ+0x230], R3 ;  /* 0x00023003020075a7 */ /* 0x000e6400080011ff */
[----:B-1----:R-:W-:Y:S05]  /*23a0*/  @!P0 BRA `(.L_x_40) ;  /* 0x0000007800508947 */ /* 0x002fea0003800000 */
.L_x_156:
[----:B------:R-:W2:Y:S01]  /*23b0*/  LDS.128 R4, [R4+0x2c0] ;  /* 0x0002c00004047984 */ /* 0x000ea20000000c00 */
[----:B------:R-:W-:Y:S01]  /*23c0*/  ISETP.GE.AND P0, PT, R72, 0x1, PT ;  /* 0x000000014800780c */ /* 0x000fe20003f06270 */
[----:B-1----:R-:W-:Y:S01]  /*23d0*/  VIADD R2, R2, 0x240 ;  /* 0x0000024002027836 */ /* 0x002fe20000000000 */
[----:B------:R-:W-:Y:S01]  /*23e0*/  @!PT LDS RZ, [RZ] ;  /* 0x00000000fffff984 */ /* 0x000fe20000000800 */
[----:B------:R-:W-:Y:S01]  /*23f0*/  @!PT LDS RZ, [RZ] ;  /* 0x00000000fffff984 */ /* 0x000fe20000000800 */
[----:B------:R-:W-:Y:S01]  /*2400*/  @!PT LDS RZ, [RZ] ;  /* 0x00000000fffff984 */ /* 0x000fe20000000800 */
[----:B------:R-:W-:Y:S01]  /*2410*/  @!PT LDS RZ, [RZ] ;  /* 0x00000000fffff984 */ /* 0x000fe20000000800 */
[----:B------:R1:W-:Y:S06]  /*2420*/  MEMBAR.ALL.CTA ;  /* 0x0000000000007992 */ /* 0x0003ec0000008000 */
[----:B-1----:R-:W1:Y:S01]  /*2430*/  FENCE.VIEW.ASYNC.S ;  /* 0x00000000000073c6 */ /* 0x002e620000000000 */
[----:B------:R-:W-:-:S04]  /*2440*/  PRMT R2, RZ, 0x654, R2 ;  /* 0x00000654ff027816 */ /* 0x000fc80000000002 */
[----:B-1----:R1:W-:Y:S01]  /*2450*/  SYNCS.ARRIVE.TRANS64.RED.A1T0 RZ, [R2+URZ], RZ ;  /* 0x000000ff02ff79a7 */ /* 0x0023e200081004ff */
[----:B--2---:R-:W-:-:S13]  /*2460*/  LOP3.LUT P2, RZ, R6, 0x1, RZ, 0xc0, !PT ;  /* 0x0000000106ff7812 */ /* 0x004fda000784c0ff */
[----:B------:R-:W-:Y:S01]  /*2470*/  @P2 SHF.R.U32.HI R3, RZ, 0x10, R5 ;  /* 0x00000010ff032819 */ /* 0x000fe20000011605 */
[----:B------:R-:W-:Y:S01]  /*2480*/  VOTEU.ANY UP0, P2 ;  /* 0x0000000000ff7886 */ /* 0x000fe20001000100 */
[----:B------:R-:W-:Y:S02]  /*2490*/  @P2 MOV R11, R4 ;  /* 0x00000004000b2202 */ /* 0x000fe40000000f00 */
[----:B------:R-:W-:Y:S02]  /*24a0*/  @P2 R2UR.BROADCAST UR8, R3 ;  /* 0x00000000030822ca */ /* 0x000fe400008e0000 */
[----:B------:R-:W-:-:S11]  /*24b0*/  @P2 LOP3.LUT R8, R5, 0xffff, RZ, 0xc0, !PT ;  /* 0x0000ffff05082812 */ /* 0x000fd600078ec0ff */
[----:B------:R-:W-:Y:S01]  /*24c0*/  @UP0 UMOV UR36, UR8 ;  /* 0x0000000800240c82 */ /* 0x000fe20008000000 */
[----:B-1----:R-:W-:Y:S05]  /*24d0*/  @!P0 BRA `(.L_x_41) ;  /* 0x0000000000b88947 */ /* 0x002fea0003800000 */
[----:B------:R-:W3:Y:S01]  /*24e0*/  LDC.64 R4, c[0x0][0xb18] ;  /* 0x0002c600ff047b82 */ /* 0x000ee20000000a00 */
[----:B------:R-:W-:-:S07]  /*24f0*/  ISETP.NE.AND P3, PT, R72, 0x1, PT ;  /* 0x000000014800780c */ /* 0x000fce0003f65270 */
[----:B------:R-:W1:Y:S08]  /*2500*/  LDC.64 R6, c[0x0][0xb10] ;  /* 0x0002c400ff067b82 */ /* 0x000e700000000a00 */
[----:B------:R-:W2:Y:S08]  /*2510*/  LDC R18, c[0x0][0xb20] ;  /* 0x0002c800ff127b82 */ /* 0x000eb00000000800 */
[----:B------:R-:W4:Y:S01]  /*2520*/  LDC R20, c[0x0][0xb0c] ;  /* 0x0002c300ff147b82 */ /* 0x000f220000000800 */
[----:B---3--:R-:W-:Y:S01]  /*2530*/  IMAD.HI.U32 R19, R0, R5, RZ ;  /* 0x0000000500137227 */ /* 0x008fe200078e00ff */
[----:B------:R-:W-:-:S03]  /*2540*/  ISETP.NE.AND P0, PT, R4, 0x1, PT ;  /* 0x000000010400780c */ /* 0x000fc60003f05270 */
[----:B------:R-:W-:-:S03]  /*2550*/  IMAD.HI.U32 R5, R8, R5, RZ ;  /* 0x0000000508057227 */ /* 0x000fc600078e00ff */
[----:B------:R-:W3:Y:S01]  /*2560*/  LDC.64 R2, c[0x0][0xb28] ;  /* 0x0002ca00ff027b82 */ /* 0x000ee20000000a00 */
[----:B-1----:R-:W-:-:S04]  /*2570*/  IMAD.HI.U32 R22, R9, R6, RZ ;  /* 0x0000000609167227 */ /* 0x002fc800078e00ff */
[----:B------:R-:W-:Y:S01]  /*2580*/  IMAD.HI.U32 R24, R11, R6, RZ ;  /* 0x000000060b187227 */ /* 0x000fe200078e00ff */
[----:B------:R-:W-:Y:S02]  /*2590*/  SHF.R.U32.HI R22, RZ, R7, R22 ;  /* 0x00000007ff167219 */ /* 0x000fe40000011616 */
[-C--:B--2---:R-:W-:Y:S02]  /*25a0*/  SHF.R.U32.HI R19, RZ, R18.reuse, R19 ;  /* 0x00000012ff137219 */ /* 0x084fe40000011613 */
[----:B------:R-:W-:Y:S02]  /*25b0*/  SHF.R.U32.HI R5, RZ, R18, R5 ;  /* 0x00000012ff057219 */ /* 0x000fe40000011605 */
[----:B------:R-:W-:Y:S02]  /*25c0*/  SEL R19, R0, R19, !P0 ;  /* 0x0000001300137207 */ /* 0x000fe40004000000 */
[----:B------:R-:W-:Y:S02]  /*25d0*/  SHF.R.U32.HI R24, RZ, R7, R24 ;  /* 0x00000007ff187219 */ /* 0x000fe40000011618 */
[----:B----4-:R-:W-:-:S02]  /*25e0*/  ISETP.NE.AND P1, PT, R20, 0x1, PT ;  /* 0x000000011400780c */ /* 0x010fc40003f25270 */
[----:B------:R-:W-:Y:S02]  /*25f0*/  SEL R5, R8, R5, !P0 ;  /* 0x0000000508057207 */ /* 0x000fe40004000000 */
[----:B------:R-:W-:Y:S02]  /*2600*/  SEL R21, R9, R22, !P1 ;  /* 0x0000001609157207 */ /* 0x000fe40004800000 */
[----:B------:R-:W-:Y:S01]  /*2610*/  SEL R7, R11, R24, !P1 ;  /* 0x000000180b077207 */ /* 0x000fe20004800000 */
[----:B---3--:R-:W-:-:S04]  /*2620*/  IMAD.HI.U32 R22, R19, R2, RZ ;  /* 0x0000000213167227 */ /* 0x008fc800078e00ff */
[----:B------:R-:W-:Y:S01]  /*2630*/  IMAD.HI.U32 R6, R21, R2, RZ ;  /* 0x0000000215067227 */ /* 0x000fe200078e00ff */
[----:B------:R-:W-:-:S04]  /*2640*/  @P3 SHF.R.U32.HI R19, RZ, R3, R22 ;  /* 0x00000003ff133219 */ /* 0x000fc80000011616 */
[----:B------:R-:W-:Y:S01]  /*2650*/  @P3 SHF.R.U32.HI R21, RZ, R3, R6 ;  /* 0x00000003ff153219 */ /* 0x000fe20000011606 */
[----:B------:R-:W-:-:S04]  /*2660*/  IMAD R19, R72, R19, RZ ;  /* 0x0000001348137224 */ /* 0x000fc800078e02ff */
[----:B------:R-:W-:Y:S01]  /*2670*/  IMAD R6, R72, R21, RZ ;  /* 0x0000001548067224 */ /* 0x000fe200078e02ff */
[C---:B------:R-:W-:Y:S02]  /*2680*/  ISETP.GE.AND P0, PT, R5.reuse, R19, PT ;  /* 0x000000130500720c */ /* 0x040fe40003f06270 */
[----:B------:R-:W-:Y:S02]  /*2690*/  IADD3 R19, PT, PT, -R5, RZ, RZ ;  /* 0x000000ff05137210 */ /* 0x000fe40007ffe1ff */
[----:B------:R-:W-:Y:S01]  /*26a0*/  ISETP.GE.OR P0, PT, R7, R6, P0 ;  /* 0x000000060700720c */ /* 0x000fe20000706670 */
[----:B------:R-:W-:-:S04]  /*26b0*/  IMAD.HI.U32 R6, R5, R2, RZ ;  /* 0x0000000205067227 */ /* 0x000fc800078e00ff */
[----:B------:R-:W-:Y:S01]  /*26c0*/  IMAD R8, R4, R19, R8 ;  /* 0x0000001304087224 */ /* 0x000fe200078e0208 */
[----:B------:R-:W-:-:S04]  /*26d0*/  SHF.R.U32.HI R6, RZ, R3, R6 ;  /* 0x00000003ff067219 */ /* 0x000fc80000011606 */
[----:B------:R-:W-:-:S03]  /*26e0*/  SEL R6, R5, R6, !P3 ;  /* 0x0000000605067207 */ /* 0x000fc60005800000 */
[----:B------:R-:W-:-:S04]  /*26f0*/  @!P0 IMAD.HI.U32 R18, R7, R2, RZ ;  /* 0x0000000207128227 */ /* 0x000fc800078e00ff */
[----:B------:R-:W-:Y:S01]  /*2700*/  IMAD.MOV R2, RZ, RZ, -R6 ;  /* 0x000000ffff027224 */ /* 0x000fe200078e0a06 */
[----:B------:R-:W-:-:S03]  /*2710*/  @!P0 SHF.R.U32.HI R18, RZ, R3, R18 ;  /* 0x00000003ff128219 */ /* 0x000fc60000011612 */
[----:B------:R-:W-:Y:S01]  /*2720*/  IMAD R2, R72, R2, R5 ;  /* 0x0000000248027224 */ /* 0x000fe200078e0205 */
        /* <DEDUP_REMOVED lines=9> */
.L_x_41:
[----:B------:R-:W1:Y:S02]  /*27c0*/  LDCU UR8, c[0x0][0xb30] ;  /* 0x00016600ff0877ac */ /* 0x000e640008000800 */
[----:B-1----:R-:W-:-:S09]  /*27d0*/  UISETP.NE.AND UP0, UPT, UR8, 0x1, UPT ;  /* 0x000000010800788c */ /* 0x002fd2000bf05270 */
[----:B------:R-:W-:Y:S05]  /*27e0*/  BRA.U UP0, `(.L_x_42) ;  /* 0x0000000100407547 */ /* 0x000fea000b800000 */
[----:B------:R-:W1:Y:S08]  /*27f0*/  LDC.64 R4, c[0x0][0xb10] ;  /* 0x0002c400ff047b82 */ /* 0x000e700000000a00 */
[----:B------:R-:W2:Y:S08]  /*2800*/  LDC.64 R2, c[0x0][0xb18] ;  /* 0x0002c600ff027b82 */ /* 0x000eb00000000a00 */
[----:B------:R-:W4:Y:S08]  /*2810*/  LDC R6, c[0x0][0xb20] ;  /* 0x0002c800ff067b82 */ /* 0x000f300000000800 */
[----:B------:R-:W3:Y:S01]  /*2820*/  LDC R18, c[0x0][0xb0c] ;  /* 0x0002c300ff127b82 */ /* 0x000ee20000000800 */
[----:B-1----:R-:W-:-:S05]  /*2830*/  IMAD.HI.U32 R4, R11, R4, RZ ;  /* 0x000000040b047227 */ /* 0x002fca00078e00ff */
[----:B------:R-:W-:Y:S01]  /*2840*/  SHF.R.U32.HI R4, RZ, R5, R4 ;  /* 0x00000005ff047219 */ /* 0x000fe20000011604 */
[----:B--2---:R-:W-:Y:S01]  /*2850*/  IMAD.HI.U32 R3, R8, R3, RZ ;  /* 0x0000000308037227 */ /* 0x004fe200078e00ff */
[----:B------:R-:W-:-:S04]  /*2860*/  ISETP.NE.AND P0, PT, R2, 0x1, PT ;  /* 0x000000010200780c */ /* 0x000fc80003f05270 */
[----:B----4-:R-:W-:-:S04]  /*2870*/  SHF.R.U32.HI R3, RZ, R6, R3 ;  /* 0x00000006ff037219 */ /* 0x010fc80000011603 */
[----:B------:R-:W-:Y:S02]  /*2880*/  SEL R3, R8, R3, !P0 ;  /* 0x0000000308037207 */ /* 0x000fe40004000000 */
[----:B---3--:R-:W-:-:S04]  /*2890*/  ISETP.NE.AND P1, PT, R18, 0x1, PT ;  /* 0x000000011200780c */ /* 0x008fc80003f25270 */
[----:B------:R-:W-:-:S05]  /*28a0*/  SEL R4, R11, R4, !P1 ;  /* 0x000000040b047207 */ /* 0x000fca0004800000 */
[----:B------:R-:W-:Y:S02]  /*28b0*/  IMAD.IADD R5, R3, 0x1, -R4 ;  /* 0x0000000103057824 */ /* 0x000fe400078e0a04 */
[----:B------:R-:W-:Y:S02]  /*28c0*/  IMAD.IADD R3, R4, 0x1, -R3 ;  /* 0x0000000104037824 */ /* 0x000fe400078e0a03 */
[----:B------:R-:W-:Y:S02]  /*28d0*/  IMAD R11, R5, R18, R11 ;  /* 0x00000012050b7224 */ /* 0x000fe400078e020b */
[----:B------:R-:W-:-:S07]  /*28e0*/  IMAD R8, R3, R2, R8 ;  /* 0x0000000203087224 */ /* 0x000fce00078e0208 */
.L_x_42:
[----:B------:R-:W-:Y:S01]  /*28f0*/  VIADD R14, R14, 0x1 ;  /* 0x000000010e0e7836 */ /* 0x000fe20000000000 */
[----:B------:R-:W-:Y:S01]  /*2900*/  PLOP3.LUT P1, PT, PT, PT, PT, 0x80, 0x8 ;  /* 0x000000000008781c */ /* 0x000fe20003f2f070 */
[----:B------:R-:W-:Y:S02]  /*2910*/  IMAD.IADD R21, R11, 0x1, R170 ;  /* 0x000000010b157824 */ /* 0x000fe400078e02aa */
[----:B------:R-:W-:Y:S01]  /*2920*/  IMAD.IADD R20, R8, 0x1, R147 ;  /* 0x0000000108147824 */ /* 0x000fe200078e0293 */
[----:B------:R-:W-:-:S04]  /*2930*/  ISETP.NE.AND P0, PT, R14, 0x2, PT ;  /* 0x000000020e00780c */ /* 0x000fc80003f05270 */
[----:B------:R-:W-:Y:S02]  /*2940*/  SEL R2, RZ, 0x1, P0 ;  /* 0x00000001ff027807 */ /* 0x000fe40000000000 */
[----:B------:R-:W-:Y:S02]  /*2950*/  SEL R14, R14, RZ, P0 ;  /* 0x000000ff0e0e7207 */ /* 0x000fe40000000000 */
[----:B------:R-:W-:Y:S01]  /*2960*/  LOP3.LUT R13, R13, R2, RZ, 0x3c, !PT ;  /* 0x000000020d0d7212 */ /* 0x000fe200078e3cff */
[----:B------:R-:W-:Y:S06]  /*2970*/  @P2 BRA `(.L_x_43) ;  /* 0xfffffff000582947 */ /* 0x000fec000383ffff */
[----:B------:R-:W-:Y:S01]  /*2980*/  UIADD3 UR4, UPT, UPT, UR4, 0x100, URZ ;  /* 0x0000010004047890 */ /* 0x000fe2000fffe0ff */
[----:B------:R-:W-:-:S03]  /*2990*/  SHF.L.U32 R3, R15, 0x1f, RZ ;  /* 0x0000001f0f037819 */ /* 0x000fc600000006ff */
[----:B------:R-:W-:-:S09]  /*29a0*/  ULEA UR5, UR13, UR4, 0x3 ;  /* 0x000000040d057291 */ /* 0x000fd2000f8e18ff */
[----:B------:R-:W1:Y:S02]  /*29b0*/  SYNCS.PHASECHK.TRANS64.TRYWAIT P0, [UR5], R3 ;  /* 0x00000003ff0075a7 */ /* 0x000e640008001105 */
[----:B-1----:R-:W-:Y:S05]  /*29c0*/  @!P0 BRA `(.L_x_44) ;  /* 0x0000007000dc8947 */ /* 0x002fea0003800000 */
.L_x_158:
[----:B------:R-:W-:-:S04]  /*29d0*/  UIADD3 UR6, UPT, UPT, UR13, 0x1, URZ ;  /* 0x000000010d067890 */ /* 0x000fc8000fffe0ff */
[----:B------:R-:W-:-:S04]  /*29e0*/  UISETP.NE.AND UP0, UPT, UR6, 0x20, UPT ;  /* 0x000000200600788c */ /* 0x000fc8000bf05270 */
[----:B------:R-:W-:Y:S02]  /*29f0*/  USEL UR7, URZ, 0x1, UP0 ;  /* 0x00000001ff077887 */ /* 0x000fe40008000000 */
[----:B------:R-:W-:-:S04]  /*2a00*/  USEL UR6, UR6, URZ, UP0 ;  /* 0x000000ff06067287 */ /* 0x000fc80008000000 */
[----:B------:R-:W-:Y:S01]  /*2a10*/  ULEA UR5, UR6, UR4, 0x3 ;  /* 0x0000000406057291 */ /* 0x000fe2000f8e18ff */
[----:B------:R-:W-:-:S04]  /*2a20*/  LOP3.LUT R2, R15, UR7, RZ, 0x3c, !PT ;  /* 0x000000070f027c12 */ /* 0x000fc8000f8e3cff */
[----:B-1----:R-:W-:-:S04]  /*2a30*/  SHF.L.U32 R3, R2, 0x1f, RZ ;  /* 0x0000001f02037819 */ /* 0x002fc800000006ff */
[----:B------:R-:W1:Y:S02]  /*2a40*/  SYNCS.PHASECHK.TRANS64.TRYWAIT P0, [UR5], R3 ;  /* 0x00000003ff0075a7 */ /* 0x000e640008001105 */
[----:B-1----:R-:W-:Y:S05]  /*2a50*/  @!P0 BRA `(.L_x_45) ;  /* 0x0000007000d08947 */ /* 0x002fea0003800000 */
.L_x_160:
        /* <DEDUP_REMOVED lines=9> */
.L_x_162:
        /* <DEDUP_REMOVED lines=9> */
.L_x_164:
        /* <DEDUP_REMOVED lines=9> */
.L_x_166:
        /* <DEDUP_REMOVED lines=9> */
.L_x_168:
        /* <DEDUP_REMOVED lines=9> */
.L_x_170:
        /* <DEDUP_REMOVED lines=9> */
.L_x_172:
        /* <DEDUP_REMOVED lines=9> */
.L_x_174:
        /* <DEDUP_REMOVED lines=9> */
.L_x_176:
        /* <DEDUP_REMOVED lines=9> */
.L_x_178:
        /* <DEDUP_REMOVED lines=9> */
.L_x_180:
        /* <DEDUP_REMOVED lines=9> */
.L_x_182:
        /* <DEDUP_REMOVED lines=9> */
.L_x_184:
        /* <DEDUP_REMOVED lines=9> */
.L_x_186:
        /* <DEDUP_REMOVED lines=9> */
.L_x_188:
        /* <DEDUP_REMOVED lines=9> */
.L_x_190:
        /* <DEDUP_REMOVED lines=9> */
.L_x_192:
        /* <DEDUP_REMOVED lines=9> */
.L_x_194:
        /* <DEDUP_REMOVED lines=9> */
.L_x_196:
        /* <DEDUP_REMOVED lines=9> */
.L_x_198:
        /* <DEDUP_REMOVED lines=9> */
.L_x_200:
        /* <DEDUP_REMOVED lines=9> */
.L_x_202:
        /* <DEDUP_REMOVED lines=9> */
.L_x_204:
        /* <DEDUP_REMOVED lines=9> */
.L_x_206:
        /* <DEDUP_REMOVED lines=9> */
.L_x_208:
        /* <DEDUP_REMOVED lines=9> */
.L_x_210:
        /* <DEDUP_REMOVED lines=9> */
.L_x_212:
        /* <DEDUP_REMOVED lines=9> */
.L_x_214:
        /* <DEDUP_REMOVED lines=9> */
.L_x_216:
        /* <DEDUP_REMOVED lines=9> */
.L_x_218:
[----:B------:R-:W-:-:S04]  /*3ab0*/  UIADD3 UR6, UPT, UPT, UR6, 0x1, URZ ;  /* 0x0000000106067890 */ /* 0x000fc8000fffe0ff */
[----:B------:R-:W-:-:S04]  /*3ac0*/  UISETP.NE.AND UP0, UPT, UR6, 0x20, UPT ;  /* 0x000000200600788c */ /* 0x000fc8000bf05270 */
[----:B------:R-:W-:Y:S02]  /*3ad0*/  USEL UR5, URZ, 0x1, UP0 ;  /* 0x00000001ff057887 */ /* 0x000fe40008000000 */
[----:B------:R-:W-:-:S04]  /*3ae0*/  USEL UR6, UR6, URZ, UP0 ;  /* 0x000000ff06067287 */ /* 0x000fc80008000000 */
[----:B------:R-:W-:Y:S01]  /*3af0*/  ULEA UR6, UR6, UR4, 0x3 ;  /* 0x0000000406067291 */ /* 0x000fe2000f8e18ff */
[----:B-1----:R-:W-:-:S04]  /*3b00*/  LOP3.LUT R3, R2, UR5, RZ, 0x3c, !PT ;  /* 0x0000000502037c12 */ /* 0x002fc8000f8e3cff */
[----:B------:R-:W-:Y:S01]  /*3b10*/  SHF.L.U32 R3, R3, 0x1f, RZ ;  /* 0x0000001f03037819 */ /* 0x000fe200000006ff */
[----:B---3--:R-:W-:-:S07]  /*3b20*/  IMAD.U32 R0, RZ, RZ, UR6 ;  /* 0x00000006ff007e24 */ /* 0x008fce000f8e00ff */
.L_x_75:
[----:B-1----:R1:W2:Y:S02]  /*3b30*/  SYNCS.PHASECHK.TRANS64.TRYWAIT P0, [R0+URZ], R3 ;  /* 0x00000003000075a7 */ /* 0x0022a400080011ff */
[----:B--2---:R-:W-:Y:S05]  /*3b40*/  @!P0 NANOSLEEP.SYNCS 0x989680 ;  /* 0x009896800000895d */ /* 0x004fea0003900000 */
[----:B------:R-:W2:Y:S02]  /*3b50*/  @!P0 SYNCS.PHASECHK.TRANS64 P0, [R0+URZ], R3 ;  /* 0x00000003000085a7 */ /* 0x000ea400080010ff */
[----:B--2---:R-:W-:Y:S05]  /*3b60*/  @P0 EXIT ;  /* 0x000000000000094d */ /* 0x004fea0003800000 */
[----:B------:R-:W-:Y:S05]  /*3b70*/  BRA `(.L_x_75) ;  /* 0xfffffffc00ec7947 */ /* 0x000fea000383ffff */
.L_x_23:
[----:B------:R-:W-:-:S04]  /*3b80*/  UISETP.NE.AND UP1, UPT, UR37, URZ, UPT ;  /* 0x000000ff2500728c */ /* 0x000fc8000bf25270 */
[----:B------:R-:W-:-:S09]  /*3b90*/  UISETP.NE.OR UP1, UPT, UR10, 0x1, UP1 ;  /* 0x000000010a00788c */ /* 0x000fd20008f25670 */
[----:B------:R-:W-:Y:S05]  /*3ba0*/  BRA.U UP1, `(.L_x_76) ;  /* 0x00000005014c7547 */ /* 0x000fea000b800000 */
[----:B------:R-:W-:Y:S01]  /*3bb0*/  HFMA2 R11, -RZ, RZ, 0, 0 ;  /* 0x00000000ff0b7431 */ /* 0x000fe200000001ff */
[----:B------:R-:W-:Y:S01]  /*3bc0*/  ISETP.GE.U32.AND P2, PT, R10, 0x2, PT ;  /* 0x000000020a00780c */ /* 0x000fe20003f46070 */
[----:B------:R-:W-:Y:S01]  /*3bd0*/  IMAD.MOV.U32 R12, RZ, RZ, 0x1 ;  /* 0x00000001ff0c7424 */ /* 0x000fe200078e00ff */
[----:B------:R-:W-:Y:S01]  /*3be0*/  CS2R R8, SRZ ;  /* 0x0000000000087805 */ /* 0x000fe2000001ff00 */
[----:B------:R-:W-:Y:S01]  /*3bf0*/  IMAD.MOV.U32 R3, RZ, RZ, RZ ;  /* 0x000000ffff037224 */ /* 0x000fe200078e00ff */
[----:B------:R-:W-:Y:S01]  /*3c00*/  UMOV UR4, 0x400 ;  /* 0x0000040000047882 */ /* 0x000fe20000000000 */
[----:B------:R-:W-:Y:S01]  /*3c10*/  UMOV UR6, URZ ;  /* 0x000000ff00067c82 */ /* 0x000fe20008000000 */
[----:B------:R-:W-:-:S12]  /*3c20*/  ULEA UR37, UR37, UR4, 0x18 ;  /* 0x0000000425257291 */ /* 0x000fd8000f8ec0ff */
.L_x_80:
[----:B------:R-:W-:Y:S02]  /*3c30*/  LEA R0, R3, UR37, 0x3 ;  /* 0x0000002503007c11 */ /* 0x000fe4000f8e18ff */
[----:B------:R-:W-:-:S03]  /*3c40*/  SHF.L.U32 R5, R8, 0x1f, RZ ;  /* 0x0000001f08057819 */ /* 0x000fc600000006ff */
[----:B------:R-:W-:Y:S01]  /*3c50*/  VIADD R4, R0, 0x2a0 ;  /* 0x000002a000047836 */ /* 0x000fe20000000000 */
[----:B------:R-:W1:Y:S02]  /*3c60*/  SYNCS.PHASECHK.TRANS64.TRYWAIT P0, [R0+URZ+0x290], R5 ;  /* 0x00029005000075a7 */ /* 0x000e6400080011ff */
[----:B-1----:R-:W-:Y:S05]  /*3c70*/  @!P0 BRA `(.L_x_77) ;  /* 0x0000006c00188947 */ /* 0x002fea0003800000 */
.L_x_219:
[----:B------:R-:W-:Y:S01]  /*3c80*/  ULEA UR5, UR6, UR37, 0x3 ;  /* 0x0000002506057291 */ /* 0x000fe2000f8e18ff */
[----:B------:R-:W-:Y:S01]  /*3c90*/  PRMT R4, RZ, 0x654, R4 ;  /* 0x00000654ff047816 */ /* 0x000fe20000000004 */
[----:B-1----:R-:W-:Y:S01]  /*3ca0*/  @!P2 IMAD.MOV.U32 R5, RZ, RZ, 0x10 ;  /* 0x00000010ff05a424 */ /* 0x002fe200078e00ff */
[----:B------:R-:W-:Y:S01]  /*3cb0*/  SHF.L.U32 R7, R12, 0x1f, RZ ;  /* 0x0000001f0c077819 */ /* 0x000fe200000006ff */
[----:B------:R-:W-:Y:S01]  /*3cc0*/  UIADD3 UR4, UPT, UPT, UR5, 0x230, URZ ;  /* 0x0000023005047890 */ /* 0x000fe2000fffe0ff */
[----:B------:R1:W-:Y:S05]  /*3cd0*/  SYNCS.ARRIVE.TRANS64.RED.A1T0 RZ, [R4+URZ], RZ ;  /* 0x000000ff04ff79a7 */ /* 0x0003ea00081004ff */
[----:B------:R-:W-:Y:S01]  /*3ce0*/  IMAD.U32 R13, RZ, RZ, UR4 ;  /* 0x00000004ff0d7e24 */ /* 0x000fe2000f8e00ff */
[----:B------:R-:W2:Y:S04]  /*3cf0*/  SYNCS.PHASECHK.TRANS64.TRYWAIT P0, [UR5+0x240], R7 ;  /* 0x00024007ff0075a7 */ /* 0x000ea80008001105 */
[----:B------:R-:W-:Y:S01]  /*3d00*/  PRMT R13, R10, 0x654, R13 ;  /* 0x000006540a0d7816 */ /* 0x000fe2000000000d */
[----:B-12---:R-:W-:Y:S06]  /*3d10*/  @!P0 BRA `(.L_x_78) ;  /* 0x0000006c00048947 */ /* 0x006fec0003800000 */
.L_x_221:
[----:B------:R-:W-:Y:S01]  /*3d20*/  ULEA UR4, UR6, UR37, 0x4 ;  /* 0x0000002506047291 */ /* 0x000fe2000f8e20ff */
[----:B------:R-:W-:Y:S01]  /*3d30*/  SEL R2, R13, R2, !P2 ;  /* 0x000000020d027207 */ /* 0x000fe20005000000 */
[----:B------:R-:W-:Y:S01]  /*3d40*/  UIADD3 UR5, UPT, UPT, UR5, 0x230, URZ ;  /* 0x0000023005057890 */ /* 0x000fe2000fffe0ff */
[----:B-1----:R-:W-:Y:S01]  /*3d50*/  LEA R0, R11, UR37, 0x3 ;  /* 0x000000250b007c11 */ /* 0x002fe2000f8e18ff */
[----:B------:R-:W-:Y:S01]  /*3d60*/  UIADD3 UR4, UPT, UPT, UR4, 0x2c0, URZ ;  /* 0x000002c004047890 */ /* 0x000fe2000fffe0ff */
[----:B------:R1:W-:Y:S01]  /*3d70*/  @!P2 SYNCS.ARRIVE.TRANS64.RED RZ, [R2+URZ], R5 ;  /* 0x0000000502ffa9a7 */ /* 0x0003e200080004ff */
[----:B------:R-:W-:Y:S01]  /*3d80*/  UIADD3 UR6, UPT, UPT, UR6, 0x1, URZ ;  /* 0x0000000106067890 */ /* 0x000fe2000fffe0ff */
[----:B------:R-:W-:-:S03]  /*3d90*/  VIADD R3, R3, 0x1 ;  /* 0x0000000103037836 */ /* 0x000fc60000000000 */
[----:B------:R-:W-:Y:S02]  /*3da0*/  UISETP.NE.AND UP0, UPT, UR6, 0x2, UPT ;  /* 0x000000020600788c */ /* 0x000fe4000bf05270 */
[----:B------:R-:W-:Y:S01]  /*3db0*/  ISETP.NE.AND P0, PT, R3, 0x2, PT ;  /* 0x000000020300780c */ /* 0x000fe20003f05270 */
[----:B------:R-:W-:Y:S06]  /*3dc0*/  UGETNEXTWORKID.BROADCAST [UR4], [UR5] ;  /* 0x00000000040073ca */ /* 0x000fec0008000100 */
[----:B------:R-:W-:Y:S02]  /*3dd0*/  USEL UR4, URZ, 0x1, UP0 ;  /* 0x00000001ff047887 */ /* 0x000fe40008000000 */
[----:B------:R-:W-:-:S04]  /*3de0*/  USEL UR6, UR6, URZ, UP0 ;  /* 0x000000ff06067287 */ /* 0x000fc80008000000 */
[----:B------:R-:W-:Y:S02]  /*3df0*/  LOP3.LUT R12, R12, UR4, RZ, 0x3c, !PT ;  /* 0x000000040c0c7c12 */ /* 0x000fe4000f8e3cff */
[----:B-1----:R-:W-:-:S04]  /*3e00*/  SHF.L.U32 R5, R9, 0x1f, RZ ;  /* 0x0000001f09057819 */ /* 0x002fc800000006ff */
[----:B------:R-:W1:Y:S02]  /*3e10*/  SYNCS.PHASECHK.TRANS64.TRYWAIT P1, [R0+URZ+0x230], R5 ;  /* 0x00023005000075a7 */ /* 0x000e6400080211ff */
[----:B-1----:R-:W-:Y:S05]  /*3e20*/  @!P1 BRA `(.L_x_79) ;  /* 0x0000006800d89947 */ /* 0x002fea0003800000 */
.L_x_222:
[----:B------:R-:W-:Y:S01]  /*3e30*/  LEA R4, R11, UR37, 0x4 ;  /* 0x000000250b047c11 */ /* 0x000fe2000f8e20ff */
[----:B-1----:R-:W-:Y:S01]  /*3e40*/  VIADD R0, R0, 0x240 ;  /* 0x0000024000007836 */ /* 0x002fe20000000000 */
[----:B------:R-:W-:Y:S01]  /*3e50*/  SEL R3, R3, RZ, P0 ;  /* 0x000000ff03037207 */ /* 0x000fe20000000000 */
[----:B------:R-:W-:-:S03]  /*3e60*/  VIADD R11, R11, 0x1 ;  /* 0x000000010b0b7836 */ /* 0x000fc60000000000 */
[----:B------:R-:W1:Y:S01]  /*3e70*/  LDS.128 R4, [R4+0x2c0] ;  /* 0x0002c00004047984 */ /* 0x000e620000000c00 */
[----:B------:R-:W-:Y:S02]  /*3e80*/  PRMT R0, RZ, 0x654, R0 ;  /* 0x00000654ff007816 */ /* 0x000fe40000000000 */
[C---:B------:R-:W-:Y:S01]  /*3e90*/  ISETP.NE.AND P1, PT, R11.reuse, 0x2, PT ;  /* 0x000000020b00780c */ /* 0x040fe20003f25270 */
[----:B------:R-:W-:Y:S01]  /*3ea0*/  @!PT LDS RZ, [RZ] ;  /* 0x00000000fffff984 */ /* 0x000fe20000000800 */
[----:B------:R-:W-:Y:S01]  /*3eb0*/  @!PT LDS RZ, [RZ] ;  /* 0x00000000fffff984 */ /* 0x000fe20000000800 */
[----:B------:R-:W-:Y:S01]  /*3ec0*/  @!PT LDS RZ, [RZ] ;  /* 0x00000000fffff984 */ /* 0x000fe20000000800 */
[----:B------:R-:W-:Y:S01]  /*3ed0*/  @!PT LDS RZ, [RZ] ;  /* 0x00000000fffff984 */ /* 0x000fe20000000800 */
[----:B------:R2:W-:Y:S06]  /*3ee0*/  MEMBAR.ALL.CTA ;  /* 0x0000000000007992 */ /* 0x0005ec0000008000 */
[----:B--2---:R-:W2:Y:S01]  /*3ef0*/  FENCE.VIEW.ASYNC.S ;  /* 0x00000000000073c6 */ /* 0x004ea20000000000 */
[----:B------:R-:W-:Y:S01]  /*3f00*/  SEL R11, R11, RZ, P1 ;  /* 0x000000ff0b0b7207 */ /* 0x000fe20000800000 */
[----:B--2---:R2:W-:Y:S01]  /*3f10*/  SYNCS.ARRIVE.TRANS64.RED.A1T0 RZ, [R0+URZ], RZ ;  /* 0x000000ff00ff79a7 */ /* 0x0045e200081004ff */
[----:B-1----:R-:W-:-:S02]  /*3f20*/  LOP3.LUT P3, RZ, R6, 0x1, RZ, 0xc0, !PT ;  /* 0x0000000106ff7812 */ /* 0x002fc4000786c0ff */
[----:B------:R-:W-:-:S04]  /*3f30*/  SEL R5, RZ, 0x1, P0 ;  /* 0x00000001ff057807 */ /* 0x000fc80000000000 */
[----:B------:R-:W-:Y:S02]  /*3f40*/  LOP3.LUT R8, R8, R5, RZ, 0x3c, !PT ;  /* 0x0000000508087212 */ /* 0x000fe400078e3cff */
[----:B--2---:R-:W-:-:S04]  /*3f50*/  SEL R0, RZ, 0x1, P1 ;  /* 0x00000001ff007807 */ /* 0x004fc80000800000 */
[----:B------:R-:W-:Y:S01]  /*3f60*/  LOP3.LUT R9, R9, R0, RZ, 0x3c, !PT ;  /* 0x0000000009097212 */ /* 0x000fe200078e3cff */
[----:B------:R-:W-:Y:S06]  /*3f70*/  @P3 BRA `(.L_x_80) ;  /* 0xfffffffc002c3947 */ /* 0x000fec000383ffff */
[----:B------:R-:W-:Y:S01]  /*3f80*/  ULEA UR5, UR6, UR37, 0x3 ;  /* 0x0000002506057291 */ /* 0x000fe2000f8e18ff */
[----:B------:R-:W-:-:S08]  /*3f90*/  SHF.L.U32 R3, R12, 0x1f, RZ ;  /* 0x0000001f0c037819 */ /* 0x000fd000000006ff */
[----:B------:R-:W1:Y:S02]  /*3fa0*/  SYNCS.PHASECHK.TRANS64 P0, [UR5+0x240], R3 ;  /* 0x00024003ff0075a7 */ /* 0x000e640008001005 */
[----:B-1----:R-:W-:Y:S05]  /*3fb0*/  @P0 BRA `(.L_x_81) ;  /* 0x0000000000080947 */ /* 0x002fea0003800000 */
[----:B------:R-:W1:Y:S02]  /*3fc0*/  SYNCS.PHASECHK.TRANS64.TRYWAIT P0, [UR5+0x240], R3 ;  /* 0x00024003ff0075a7 */ /* 0x000e640008001105 */
[----:B-1----:R-:W-:Y:S05]  /*3fd0*/  @!P0 BRA `(.L_x_82) ;  /* 0x0000006800808947 */ /* 0x002fea0003800000 */
.L_x_81:
[----:B------:R-:W-:-:S04]  /*3fe0*/  UIADD3 UR4, UPT, UPT, UR6, 0x1, URZ ;  /* 0x0000000106047890 */ /* 0x000fc8000fffe0ff */
[----:B------:R-:W-:-:S04]  /*3ff0*/  UISETP.NE.AND UP0, UPT, UR4, 0x2, UPT ;  /* 0x000000020400788c */ /* 0x000fc8000bf05270 */
[----:B------:R-:W-:Y:S02]  /*4000*/  USEL UR7, URZ, 0x1, UP0 ;  /* 0x00000001ff077887 */ /* 0x000fe40008000000 */
[----:B------:R-:W-:-:S04]  /*4010*/  USEL UR4, UR4, URZ, UP0 ;  /* 0x000000ff04047287 */ /* 0x000fc80008000000 */
[----:B------:R-:W-:Y:S01]  /*4020*/  ULEA UR4, UR4, UR37, 0x3 ;  /* 0x0000002504047291 */ /* 0x000fe2000f8e18ff */
[----:B-1----:R-:W-:-:S04]  /*4030*/  LOP3.LUT R3, R12, UR7, RZ, 0x3c, !PT ;  /* 0x000000070c037c12 */ /* 0x002fc8000f8e3cff */
[----:B------:R-:W-:-:S04]  /*4040*/  SHF.L.U32 R0, R3, 0x1f, RZ ;  /* 0x0000001f03007819 */ /* 0x000fc800000006ff */
[----:B------:R-:W1:Y:S02]  /*4050*/  SYNCS.PHASECHK.TRANS64 P0, [UR4+0x240], R0 ;  /* 0x00024000ff0075a7 */ /* 0x000e640008001004 */
[----:B-1----:R-:W-:Y:S05]  /*4060*/  @P0 EXIT ;  /* 0x000000000000094d */ /* 0x002fea0003800000 */
[----:B------:R-:W-:Y:S02]  /*4070*/  SHF.L.U32 R3, R3, 0x1f, RZ ;  /* 0x0000001f03037819 */ /* 0x000fe400000006ff */
[----:B------:R-:W-:-:S07]  /*4080*/  MOV R0, UR4 ;  /* 0x0000000400007c02 */ /* 0x000fce0008000f00 */
.L_x_83:
[----:B-1----:R1:W2:Y:S02]  /*4090*/  SYNCS.PHASECHK.TRANS64.TRYWAIT P0, [R0+URZ+0x240], R3 ;  /* 0x00024003000075a7 */ /* 0x0022a400080011ff */
[----:B--2---:R-:W-:Y:S05]  /*40a0*/  @!P0 NANOSLEEP.SYNCS 0x989680 ;  /* 0x009896800000895d */ /* 0x004fea0003900000 */
[----:B------:R-:W2:Y:S02]  /*40b0*/  @!P0 SYNCS.PHASECHK.TRANS64 P0, [R0+URZ+0x240], R3 ;  /* 0x00024003000085a7 */ /* 0x000ea400080010ff */
[----:B--2---:R-:W-:Y:S05]  /*40c0*/  @P0 EXIT ;  /* 0x000000000000094d */ /* 0x004fea0003800000 */
[----:B------:R-:W-:Y:S05]  /*40d0*/  BRA `(.L_x_83) ;  /* 0xfffffffc00ec7947 */ /* 0x000fea000383ffff */
.L_x_76:
[----:B------:R-:W-:Y:S05]  /*40e0*/  BRA.U UP4, `(.L_x_84) ;  /* 0x0000001104847547 */ /* 0x000fea000b800000 */
[----:B------:R-:W-:Y:S01]  /*40f0*/  UMOV UR6, 0x40 ;  /* 0x0000004000067882 */ /* 0x000fe20000000000 */
[----:B------:R-:W-:Y:S01]  /*4100*/  NOP ;  /* 0x0000000000007918 */ /* 0x000fe20000000000 */
[----:B------:R-:W-:Y:S01]  /*4110*/  ULEA UR6, UR37, UR6, 0x18 ;  /* 0x0000000625067291 */ /* 0x000fe2000f8ec0ff */
[----:B------:R-:W-:Y:S02]  /*4120*/  UMOV UR7, 0x400 ;  /* 0x0000040000077882 */ /* 0x000fe40000000000 */
[----:B------:R-:W-:-:S06]  /*4130*/  ULEA UR37, UR37, UR7, 0x18 ;  /* 0x0000000725257291 */ /* 0x000fcc000f8ec0ff */
[----:B------:R-:W1:Y:S02]  /*4140*/  LDS.U8 R2, [UR6+0x1c] ;  /* 0x00001c06ff027984 */ /* 0x000e640008000000 */
[----:B-1----:R-:W-:-:S13]  /*4150*/  ISETP.NE.AND P0, PT, R2, RZ, PT ;  /* 0x000000ff0200720c */ /* 0x002fda0003f05270 */
[----:B------:R-:W-:Y:S05]  /*4160*/  @P0 BRA `(.L_x_85) ;  /* 0x0000000400080947 */ /* 0x000fea0003800000 */
[----:B------:R-:W-:Y:S02]  /*4170*/  UISETP.NE.U32.AND UP0, UPT, UR5, 0x1, UPT ;  /* 0x000000010500788c */ /* 0x000fe4000bf05070 */
[----:B------:R-:W-:-:S07]  /*4180*/  UIADD3 UR8, UPT, UPT, UR6, 0x8, URZ ;  /* 0x0000000806087890 */ /* 0x000fce000fffe0ff */
[----:B------:R-:W-:Y:S05]  /*4190*/  BRA.U !UP0, `(.L_x_86) ;  /* 0x00000001089c7547 */ /* 0x000fea000b800000 */
[----:B------:R-:W-:Y:S01]  /*41a0*/  ELECT P0, URZ, PT ;  /* 0x0000000000ff782f */ /* 0x000fe20003800000 */
[----:B------:R-:W-:-:S12]  /*41b0*/  BSSY B0, `(.L_x_86) ;  /* 0x0000025000007945 */ /* 0x000fd80003800000 */
[----:B------:R-:W-:Y:S05]  /*41c0*/  @!P0 BRA `(.L_x_87) ;  /* 0x00000000008c8947 */ /* 0x000fea0003800000 */
[----:B------:R-:W-:-:S05]  /*41d0*/  UMOV UR7, 0x10 ;  /* 0x0000001000077882 */ /* 0x000fca0000000000 */
[----:B------:R-:W-:Y:S04]  /*41e0*/  DEPBAR.LE SB1, 0x36 ;  /* 0x00009d800000791a */ /* 0x000fe80000000000 */
[----:B------:R-:W1:Y:S02]  /*41f0*/  UTCATOMSWS.2CTA.FIND_AND_SET.ALIGN UP1, UR7, UR7 ;  /* 0x00000007000775e3 */ /* 0x000e640008220800 */
[----:B-1----:R-:W-:Y:S01]  /*4200*/  MOV R11, UR7 ;  /* 0x00000007000b7c02 */ /* 0x002fe20008000f00 */
[----:B------:R-:W-:Y:S06]  /*4210*/  BRA.U UP1, `(.L_x_88) ;  /* 0x0000000101187547 */ /* 0x000fec000b800000 */
.L_x_89:
[----:B------:R-:W-:Y:S05]  /*4220*/  NANOSLEEP 0x64 ;  /* 0x000000640000795d */ /* 0x000fea0003800000 */
[----:B------:R-:W-:-:S05]  /*4230*/  UMOV UR7, 0x10 ;  /* 0x0000001000077882 */ /* 0x000fca0000000000 */
[----:B------:R-:W-:Y:S04]  /*4240*/  DEPBAR.LE SB1, 0x36 ;  /* 0x00009d800000791a */ /* 0x000fe80000000000 */
[----:B------:R-:W1:Y:S02]  /*4250*/  UTCATOMSWS.2CTA.FIND_AND_SET.ALIGN UP1, UR7, UR7 ;  /* 0x00000007000775e3 */ /* 0x000e640008220800 */
[----:B-1----:R-:W-:Y:S01]  /*4260*/  MOV R11, UR7 ;  /* 0x00000007000b7c02 */ /* 0x002fe20008000f00 */
[----:B------:R-:W-:Y:S05]  /*4270*/  BRA.U !UP1, `(.L_x_89) ;  /* 0xfffffffd09e87547 */ /* 0x000fea000b83ffff */
.L_x_88:
[----:B------:R-:W1:Y:S01]  /*4280*/  LDS R5, [UR6+0x10] ;  /* 0x00001006ff057984 */ /* 0x000e620008000800 */
[----:B------:R-:W-:Y:S01]  /*4290*/  IMAD.U32 R3, RZ, RZ, UR37 ;  /* 0x00000025ff037e24 */ /* 0x000fe2000f8e00ff */
[----:B------:R-:W-:-:S03]  /*42a0*/  MOV R2, UR4 ;  /* 0x0000000400027c02 */ /* 0x000fc60008000f00 */
[----:B------:R-:W-:Y:S01]  /*42b0*/  VIADD R3, R3, 0x2e0 ;  /* 0x000002e003037836 */ /* 0x000fe20000000000 */
[----:B-1----:R-:W-:-:S04]  /*42c0*/  SHF.L.U32 R5, R5, 0x1f, RZ ;  /* 0x0000001f05057819 */ /* 0x002fc800000006ff */
[----:B------:R-:W1:Y:S02]  /*42d0*/  SYNCS.PHASECHK.TRANS64.TRYWAIT P0, [UR6+0x8], R5 ;  /* 0x00000805ff0075a7 */ /* 0x000e640008001106 */
[----:B-1----:R-:W-:Y:S05]  /*42e0*/  @P0 BRA `(.L_x_90) ;  /* 0x0000000000080947 */ /* 0x002fea0003800000 */
[----:B------:R-:W1:Y:S02]  /*42f0*/  SYNCS.PHASECHK.TRANS64.TRYWAIT P0, [UR6+0x8], R5 ;  /* 0x00000805ff0075a7 */ /* 0x000e640008001106 */
[----:B-1----:R-:W-:Y:S05]  /*4300*/  @!P0 BRA `(.L_x_91) ;  /* 0x0000006400cc8947 */ /* 0x002fea0003800000 */
.L_x_90:
[----:B-1----:R-:W-:Y:S01]  /*4310*/  HFMA2 R4, -RZ, RZ, 0, 5.9604644775390625e-08 ;  /* 0x00000001ff047431 */ /* 0x002fe200000001ff */
[----:B------:R-:W-:Y:S01]  /*4320*/  UPRMT UR7, UR4, 0x654, UR8 ;  /* 0x0000065404077896 */ /* 0x000fe20008000008 */
[----:B------:R-:W-:Y:S01]  /*4330*/  IMAD.MOV.U32 R6, RZ, RZ, 0xffff ;  /* 0x0000ffffff067424 */ /* 0x000fe200078e00ff */
[----:B------:R-:W-:Y:S01]  /*4340*/  PRMT R2, R2, 0x654, R3 ;  /* 0x0000065402027816 */ /* 0x000fe20000000003 */
[----:B------:R-:W-:Y:S02]  /*4350*/  IMAD.MOV.U32 R5, RZ, RZ, 0x4 ;  /* 0x00000004ff057424 */ /* 0x000fe400078e00ff */
[----:B------:R-:W-:Y:S01]  /*4360*/  IMAD.SHL.U32 R9, R11, 0x20, RZ ;  /* 0x000000200b097824 */ /* 0x000fe200078e00ff */
[----:B------:R-:W-:Y:S02]  /*4370*/  MOV R3, UR7 ;  /* 0x0000000700037c02 */ /* 0x000fe40008000f00 */
[-C--:B------:R-:W-:Y:S01]  /*4380*/  SHF.L.U32 R7, R6, R11.reuse, RZ ;  /* 0x0000000b06077219 */ /* 0x080fe200000006ff */
[----:B------:R1:W-:Y:S01]  /*4390*/  SYNCS.ARRIVE.TRANS64.RED RZ, [UR7], R5 ;  /* 0x00000005ffff79a7 */ /* 0x0003e20008000407 */
[----:B------:R-:W-:Y:S01]  /*43a0*/  SHF.L.U32 R6, R4, R11, RZ ;  /* 0x0000000b04067219 */ /* 0x000fe200000006ff */
[----:B------:R1:W-:Y:S04]  /*43b0*/  STS [UR37+0x2e0], R9 ;  /* 0x0002e009ff007988 */ /* 0x0003e80008000825 */
[----:B------:R1:W-:Y:S04]  /*43c0*/  STAS [R2.64], R11 ;  /* 0x0000000b02007dbd */ /* 0x0003e8000c0008ff */
[----:B------:R1:W-:Y:S04]  /*43d0*/  ATOMS.OR RZ, [UR6+0x14], R7 ;  /* 0x00001407ffff798c */ /* 0x0003e8000b000006 */
[----:B------:R1:W-:Y:S04]  /*43e0*/  ATOMS.OR RZ, [UR6+0x18], R6 ;  /* 0x00001806ffff798c */ /* 0x0003e8000b000006 */
[----:B------:R1:W-:Y:S02]  /*43f0*/  ATOMS.XOR RZ, [UR6+0x10], R4 ;  /* 0x00001004ffff798c */ /* 0x0003e4000b800006 */
.L_x_87:
[----:B------:R-:W-:Y:S05]  /*4400*/  BSYNC B0 ;  /* 0x0000000000007941 */ /* 0x000fea0003800000 */
.L_x_86:
[----:B------:R-:W-:Y:S05]  /*4410*/  BRA.U UP0, `(.L_x_92) ;  /* 0x00000001006c7547 */ /* 0x000fea000b800000 */
[----:B------:R-:W-:-:S03]  /*4420*/  UMOV UR7, 0xffffffff ;  /* 0xffffffff00077882 */ /* 0x000fc60000000000 */
[----:B------:R-:W-:Y:S05]  /*4430*/  BRA.DIV UR7, `(.L_x_93) ;  /* 0x0000006607987947 */ /* 0x000fea000b800000 */
[----:B------:R-:W-:-:S13]  /*4440*/  ELECT P6, URZ, PT ;  /* 0x0000000000ff782f */ /* 0x000fda00038c0000 */
.L_x_226:
[----:B------:R-:W-:Y:S05]  /*4450*/  @!P6 BRA `(.L_x_92) ;  /* 0x00000000005ce947 */ /* 0x000fea0003800000 */
[----:B-1----:R-:W1:Y:S02]  /*4460*/  LDS R3, [UR6+0x10] ;  /* 0x00001006ff037984 */ /* 0x002e640008000800 */
[----:B-1----:R-:W-:-:S04]  /*4470*/  SHF.L.U32 R3, R3, 0x1f, RZ ;  /* 0x0000001f03037819 */ /* 0x002fc800000006ff */
[----:B------:R-:W1:Y:S02]  /*4480*/  SYNCS.PHASECHK.TRANS64.TRYWAIT P0, [UR6+0x8], R3 ;  /* 0x00000803ff0075a7 */ /* 0x000e640008001106 */
[----:B-1----:R-:W-:Y:S05]  /*4490*/  @P0 BRA `(.L_x_94) ;  /* 0x0000000000080947 */ /* 0x002fea0003800000 */
[----:B------:R-:W1:Y:S02]  /*44a0*/  SYNCS.PHASECHK.TRANS64.TRYWAIT P0, [UR6+0x8], R3 ;  /* 0x00000803ff0075a7 */ /* 0x000e640008001106 */
[----:B-1----:R-:W-:Y:S05]  /*44b0*/  @!P0 BRA `(.L_x_95) ;  /* 0x0000006400988947 */ /* 0x002fea0003800000 */
.L_x_94:
[----:B------:R-:W2:Y:S01]  /*44c0*/  LDS R5, [UR37+0x2e0] ;  /* 0x0002e025ff057984 */ /* 0x000ea20008000800 */
[----:B-1----:R-:W-:Y:S02]  /*44d0*/  HFMA2 R2, -RZ, RZ, 0, 5.9604644775390625e-08 ;  /* 0x00000001ff027431 */ /* 0x002fe400000001ff */
[----:B------:R-:W-:Y:S01]  /*44e0*/  IMAD.MOV.U32 R3, RZ, RZ, 0xffff ;  /* 0x0000ffffff037424 */ /* 0x000fe200078e00ff */
[----:B------:R-:W-:Y:S01]  /*44f0*/  UPRMT UR7, UR4, 0x654, UR8 ;  /* 0x0000065404077896 */ /* 0x000fe20008000008 */
[----:B--2---:R-:W-:-:S03]  /*4500*/  IMAD.SHL.U32 R4, R5, 0x20, RZ ;  /* 0x0000002005047824 */ /* 0x004fc600078e00ff */
[-C--:B------:R-:W-:Y:S02]  /*4510*/  SHF.L.U32 R3, R3, R5.reuse, RZ ;  /* 0x0000000503037219 */ /* 0x080fe400000006ff */
[----:B------:R-:W-:Y:S01]  /*4520*/  SHF.L.U32 R5, R2, R5, RZ ;  /* 0x0000000502057219 */ /* 0x000fe200000006ff */
[----:B------:R2:W-:Y:S04]  /*4530*/  STS [UR37+0x2e0], R4 ;  /* 0x0002e004ff007988 */ /* 0x0005e80008000825 */
[----:B------:R2:W-:Y:S04]  /*4540*/  ATOMS.OR RZ, [UR6+0x14], R3 ;  /* 0x00001403ffff798c */ /* 0x0005e8000b000006 */
[----:B------:R2:W-:Y:S01]  /*4550*/  ATOMS.OR RZ, [UR6+0x18], R5 ;  /* 0x00001805ffff798c */ /* 0x0005e2000b000006 */
[----:B------:R-:W-:Y:S03]  /*4560*/  SYNCS.ARRIVE.TRANS64.RED.A1T0 RZ, [UR7], RZ ;  /* 0x000000ffffff79a7 */ /* 0x000fe60008100407 */
[----:B------:R2:W-:Y:S01]  /*4570*/  ATOMS.XOR RZ, [UR6+0x10], R2 ;  /* 0x00001002ffff798c */ /* 0x0005e2000b800006 */
[----:B------:R-:W-:Y:S05]  /*4580*/  BRA `(.L_x_92) ;  /* 0x0000000000107947 */ /* 0x000fea0003800000 */
.L_x_85:
[----:B------:R-:W-:-:S05]  /*4590*/  MOV R2, 0xffffffff ;  /* 0xffffffff00027802 */ /* 0x000fca0000000f00 */
[----:B------:R1:W-:Y:S02]  /*45a0*/  STS [UR37+0x2e0], R2 ;  /* 0x0002e002ff007988 */ /* 0x0003e40008000825 */
[----:B-1----:R-:W-:Y:S02]  /*45b0*/  MOV R2, 0x45d0 ;  /* 0x000045d000027802 */ /* 0x002fe40000000f00 */
[----:B-----5:R-:W-:Y:S05]  /*45c0*/  CALL.REL.NOINC `($__internal_1_$__cuda_sm10x_tcgen05_guardrail_trap_phase_invalid_during_alloc) ;  /* 0x0000006800e07944 */ /* 0x020fea0003c00000 */
.L_x_92:
[----:B------:R-:W-:Y:S05]  /*45d0*/  WARPSYNC.ALL ;  /* 0x0000000000007948 */ /* 0x000fea0003800000 */
[----:B------:R-:W3:Y:S01]  /*45e0*/  S2UR UR8, SR_CgaCtaId ;  /* 0x00000000000879c3 */ /* 0x000ee20000008800 */
[----:B------:R-:W-:Y:S01]  /*45f0*/  UMOV UR6, 0x400 ;  /* 0x0000040000067882 */ /* 0x000fe20000000000 */
[----:B------:R-:W-:-:S06]  /*4600*/  NOP ;  /* 0x0000000000007918 */ /* 0x000fcc0000000000 */
[----:B------:R-:W-:Y:S06]  /*4610*/  BAR.ARV 0x6, 0xa0 ;  /* 0x0182800000007b1d */ /* 0x000fec0000002000 */
[----:B------:R-:W-:Y:S01]  /*4620*/  LOP3.LUT R0, R0, 0xffff, RZ, 0xc0, !PT ;  /* 0x0000ffff00007812 */ /* 0x000fe200078ec0ff */
[----:B-1----:R-:W-:Y:S01]  /*4630*/  IMAD.MOV.U32 R9, RZ, RZ, 0x1 ;  /* 0x00000001ff097424 */ /* 0x002fe200078e00ff */
[----:B------:R-:W-:Y:S01]  /*4640*/  LOP3.LUT R8, R8, 0xffff, RZ, 0xc0, !PT ;  /* 0x0000ffff08087812 */ /* 0x000fe200078ec0ff */
[----:B------:R-:W-:Y:S01]  /*4650*/  UMOV UR22, URZ ;  /* 0x000000ff00167c82 */ /* 0x000fe20008000000 */
[----:B------:R-:W-:Y:S01]  /*4660*/  R2UR UR12, R0 ;  /* 0x00000000000c72ca */ /* 0x000fe200000e0000 */
[----:B------:R-:W-:Y:S01]  /*4670*/  UMOV UR21, URZ ;  /* 0x000000ff00157c82 */ /* 0x000fe20008000000 */
[----:B------:R-:W-:Y:S01]  /*4680*/  R2UR UR13, R8 ;  /* 0x00000000080d72ca */ /* 0x000fe200000e0000 */
[----:B------:R-:W-:Y:S01]  /*4690*/  IMAD.MOV.U32 R8, RZ, RZ, RZ ;  /* 0x000000ffff087224 */ /* 0x000fe200078e00ff */
[----:B------:R-:W-:-:S02]  /*46a0*/  UISETP.NE.AND UP2, UPT, UR5, URZ, UPT ;  /* 0x000000ff0500728c */ /* 0x000fc4000bf45270 */
[----:B---3--:R-:W-:Y:S01]  /*46b0*/  ULEA UR8, UR8, UR6, 0x18 ;  /* 0x0000000608087291 */ /* 0x008fe2000f8ec0ff */
[----:B------:R-:W1:Y:S03]  /*46c0*/  LDCU UR6, c[0x0][0x38c] ;  /* 0x00007180ff0677ac */ /* 0x000e660008000800 */
[----:B------:R-:W-:Y:S02]  /*46d0*/  UIADD3 UR14, UPT, UPT, UR8, 0x8600, URZ ;  /* 0x00008600080e7890 */ /* 0x000fe4000fffe0ff */
[----:B------:R-:W-:-:S03]  /*46e0*/  UIADD3 UR15, UPT, UPT, UR8, 0x28600, URZ ;  /* 0x00028600080f7890 */ /* 0x000fc6000fffe0ff */
[----:B--2---:R-:W2:Y:S01]  /*46f0*/  LDS R2, [UR8+0x2e0] ;  /* 0x0002e008ff027984 */ /* 0x004ea20008000800 */
[----:B------:R-:W-:Y:S02]  /*4700*/  USHF.R.U32.HI UR14, URZ, 0x4, UR14 ;  /* 0x00000004ff0e7899 */ /* 0x000fe4000801160e */
[----:B------:R-:W-:Y:S02]  /*4710*/  USHF.R.U32.HI UR15, URZ, 0x4, UR15 ;  /* 0x00000004ff0f7899 */ /* 0x000fe4000801160f */
[----:B------:R-:W-:Y:S02]  /*4720*/  ULOP3.LUT UR14, UR14, 0x3fff, URZ, 0xc0, !UPT ;  /* 0x00003fff0e0e7892 */ /* 0x000fe4000f8ec0ff */
[----:B------:R-:W-:Y:S02]  /*4730*/  ULOP3.LUT UR15, UR15, 0x3fff, URZ, 0xc0, !UPT ;  /* 0x00003fff0f0f7892 */ /* 0x000fe4000f8ec0ff */
[----:B------:R-:W-:Y:S02]  /*4740*/  ULOP3.LUT UR14, UR14, 0x10000, URZ, 0xfc, !UPT ;  /* 0x000100000e0e7892 */ /* 0x000fe4000f8efcff */
[----:B-1----:R-:W-:-:S02]  /*4750*/  UIADD3 UR6, UPT, UPT, UR6, 0x1f, URZ ;  /* 0x0000001f06067890 */ /* 0x002fc4000fffe0ff */
[----:B------:R-:W-:Y:S02]  /*4760*/  ULOP3.LUT UR15, UR15, 0x10000, URZ, 0xfc, !UPT ;  /* 0x000100000f0f7892 */ /* 0x000fe4000f8efcff */
[----:B------:R-:W-:Y:S01]  /*4770*/  USHF.R.S32.HI UR7, URZ, 0x1f, UR6 ;  /* 0x0000001fff077899 */ /* 0x000fe20008011406 */
[----:B------:R-:W-:Y:S01]  /*4780*/  UMOV UR20, URZ ;  /* 0x000000ff00147c82 */ /* 0x000fe20008000000 */
[----:B------:R-:W-:Y:S02]  /*4790*/  UMOV UR26, 0x0 ;  /* 0x00000000001a7882 */ /* 0x000fe40000000000 */
[----:B------:R-:W-:Y:S01]  /*47a0*/  ULEA.HI UR7, UR7, UR6, URZ, 0x5 ;  /* 0x0000000607077291 */ /* 0x000fe2000f8f28ff */
[----:B------:R-:W-:-:S03]  /*47b0*/  UMOV UR27, 0x10200010 ;  /* 0x10200010001b7882 */ /* 0x000fc60000000000 */
[----:B------:R-:W-:-:S04]  /*47c0*/  USHF.R.S32.HI UR7, URZ, 0x5, UR7 ;  /* 0x00000005ff077899 */ /* 0x000fc80008011407 */
[----:B------:R-:W-:-:S04]  /*47d0*/  UISETP.LT.AND UP0, UPT, UR7, 0x1, UPT ;  /* 0x000000010700788c */ /* 0x000fc8000bf01270 */
[----:B------:R-:W-:Y:S01]  /*47e0*/  USEL UR23, UR7, 0x1, !UP0 ;  /* 0x0000000107177887 */ /* 0x000fe2000c000000 */
[----:B--2---:R-:W-:Y:S02]  /*47f0*/  R2UR UR24, R2 ;  /* 0x00000000021872ca */ /* 0x004fe400000e0000 */
[----:B------:R-:W-:-:S13]  /*4800*/  CS2R R2, SRZ ;  /* 0x0000000000027805 */ /* 0x000fda000001ff00 */
.L_x_103:
[C---:B------:R-:W-:Y:S02]  /*4810*/  LEA R0, R8.reuse, UR8, 0x3 ;  /* 0x0000000808007c11 */ /* 0x040fe4000f8e18ff */
[----:B------:R-:W-:Y:S02]  /*4820*/  SHF.L.U32 R5, R3, 0x1f, RZ ;  /* 0x0000001f03057819 */ /* 0x000fe400000006ff */
[----:B------:R-:W-:Y:S02]  /*4830*/  LEA R4, R8, UR8, 0x4 ;  /* 0x0000000808047c11 */ /* 0x000fe4000f8e20ff */
[----:B------:R-:W1:Y:S02]  /*4840*/  SYNCS.PHASECHK.TRANS64.TRYWAIT P0, [R0+URZ+0x230], R5 ;  /* 0x00023005000075a7 */ /* 0x000e6400080011ff */
[----:B-1-34-:R-:W-:Y:S05]  /*4850*/  @!P0 BRA `(.L_x_96) ;  /* 0x0000006000c88947 */ /* 0x01afea0003800000 */
.L_x_227:
[----:B-1----:R-:W1:Y:S01]  /*4860*/  LDS.128 R4, [R4+0x2c0] ;  /* 0x0002c00004047984 */ /* 0x002e620000000c00 */
[----:B------:R-:W-:Y:S02]  /*4870*/  VIADD R0, R0, 0x240 ;  /* 0x0000024000007836 */ /* 0x000fe40000000000 */
[----:B------:R-:W-:Y:S01]  /*4880*/  VIADD R8, R8, 0x1 ;  /* 0x0000000108087836 */ /* 0x000fe20000000000 */
[----:B------:R-:W-:Y:S01]  /*4890*/  @!PT LDS RZ, [RZ] ;  /* 0x00000000fffff984 */ /* 0x000fe20000000800 */
[----:B------:R-:W-:Y:S01]  /*48a0*/  @!PT LDS RZ, [RZ] ;  /* 0x00000000fffff984 */ /* 0x000fe20000000800 */
[----:B------:R-:W-:Y:S01]  /*48b0*/  @!PT LDS RZ, [RZ] ;  /* 0x00000000fffff984 */ /* 0x000fe20000000800 */
[----:B------:R-:W-:Y:S01]  /*48c0*/  @!PT LDS RZ, [RZ] ;  /* 0x00000000fffff984 */ /* 0x000fe20000000800 */
[----:B------:R2:W-:Y:S06]  /*48d0*/  MEMBAR.ALL.CTA ;  /* 0x0000000000007992 */ /* 0x0005ec0000008000 */
[----:B--2---:R-:W2:Y:S01]  /*48e0*/  FENCE.VIEW.ASYNC.S ;  /* 0x00000000000073c6 */ /* 0x004ea20000000000 */
[----:B------:R-:W-:-:S04]  /*48f0*/  PRMT R0, RZ, 0x654, R0 ;  /* 0x00000654ff007816 */ /* 0x000fc80000000000 */
[----:B--2---:R2:W-:Y:S01]  /*4900*/  SYNCS.ARRIVE.TRANS64.RED.A1T0 RZ, [R0+URZ], RZ ;  /* 0x000000ff00ff79a7 */ /* 0x0045e200081004ff */
[----:B-1----:R-:W-:Y:S01]  /*4910*/  LOP3.LUT P1, RZ, R6, 0x1, RZ, 0xc0, !PT ;  /* 0x0000000106ff7812 */ /* 0x002fe2000782c0ff */
[----:B--2---:R-:W-:-:S12]  /*4920*/  BRA.U UP2, `(.L_x_97) ;  /* 0x0000000102cc7547 */ /* 0x004fd8000b800000 */
[----:B------:R-:W1:Y:S01]  /*4930*/  LDCU UR6, c[0x0][0x38c] ;  /* 0x00007180ff0677ac */ /* 0x000e620008000800 */
[----:B------:R-:W-:Y:S02]  /*4940*/  PLOP3.LUT P2, PT, PT, PT, PT, 0x80, 0x8 ;  /* 0x000000000008781c */ /* 0x000fe40003f4f070 */
[----:B------:R-:W-:Y:S01]  /*4950*/  SHF.L.U32 R5, R9, 0x1f, RZ ;  /* 0x0000001f09057819 */ /* 0x000fe200000006ff */
[----:B------:R-:W-:Y:S02]  /*4960*/  ULEA UR11, UR22, UR8, 0x3 ;  /* 0x00000008160b7291 */ /* 0x000fe4000f8e18ff */
[----:B-1----:R-:W-:-:S06]  /*4970*/  UISETP.GE.AND UP0, UPT, UR6, 0x1, UPT ;  /* 0x000000010600788c */ /* 0x002fcc000bf06270 */
[----:B------:R-:W-:-:S05]  /*4980*/  PLOP3.LUT P0, PT, PT, PT, UP0, 0x80, 0x8 ;  /* 0x000000000008781c */ /* 0x000fca0003f0f008 */
[----:B------:R-:W-:-:S08]  /*4990*/  @UP0 ULEA UR6, UR21, UR8, 0x3 ;  /* 0x0000000815060291 */ /* 0x000fd0000f8e18ff */
[----:B------:R-:W-:-:S04]  /*49a0*/  @P0 SHF.L.U32 R0, R2, 0x1f, RZ ;  /* 0x0000001f02000819 */ /* 0x000fc800000006ff */
[----:B------:R1:W2:Y:S01]  /*49b0*/  @P0 SYNCS.PHASECHK.TRANS64.TRYWAIT P2, [UR6], R0 ;  /* 0x00000000ff0005a7 */ /* 0x0002a20008041106 */
[----:B------:R-:W3:Y:S02]  /*49c0*/  SYNCS.PHASECHK.TRANS64.TRYWAIT P0, [UR11+0x270], R5 ;  /* 0x00027005ff0075a7 */ /* 0x000ee4000800110b */
[----:B-123--:R-:W-:Y:S05]  /*49d0*/  @!P0 BRA `(.L_x_98) ;  /* 0x00000060007c8947 */ /* 0x00efea0003800000 */
.L_x_229:
[----:B------:R-:W-:Y:S01]  /*49e0*/  UMOV UR19, UR20 ;  /* 0x0000001400137c82 */ /* 0x000fe20008000000 */
[----:B------:R-:W-:Y:S05]  /*49f0*/  BRA.U !UP0, `(.L_x_99) ;  /* 0x0000000108887547 */ /* 0x000fea000b800000 */
[----:B------:R-:W-:Y:S02]  /*4a00*/  UIADD3 UR19, UPT, UPT, UR23, UR20, URZ ;  /* 0x0000001417137290 */ /* 0x000fe4000fffe0ff */
[----:B------:R-:W-:Y:S02]  /*4a10*/  ULEA UR10, UR22, UR24, 0x7 ;  /* 0x00000018160a7291 */ /* 0x000fe4000f8e38ff */
[----:B------:R-:W-:Y:S01]  /*4a20*/  UPLOP3.LUT UP3, UPT, UPT, UPT, UPT, 0x40, 0x4 ;  /* 0x000000000004789c */ /* 0x000fe20003f6e870 */
[----:B------:R-:W-:Y:S01]  /*4a30*/  UMOV UR18, UR7 ;  /* 0x0000000700127c82 */ /* 0x000fe20008000000 */
[----:B------:R-:W-:-:S09]  /*4a40*/  UMOV UR17, UR21 ;  /* 0x0000001500117c82 */ /* 0x000fd20008000000 */
.L_x_102:
[----:B--2---:R-:W-:Y:S01]  /*4a50*/  ULEA UR9, UR17, UR8, 0x3 ;  /* 0x0000000811097291 */ /* 0x004fe2000f8e18ff */
[----:B---3--:R-:W-:Y:S11]  /*4a60*/  @P2 BRA `(.L_x_100) ;  /* 0x00000000000c2947 */ /* 0x008ff60003800000 */
[----:B-1----:R-:W-:Y:S04]  /*4a70*/  SHF.L.U32 R5, R2, 0x1f, RZ ;  /* 0x0000001f02057819 */ /* 0x002fe800000006ff */
[----:B------:R-:W1:Y:S02]  /*4a80*/  SYNCS.PHASECHK.TRANS64.TRYWAIT P0, [UR9], R5 ;  /* 0x00000005ff0075a7 */ /* 0x000e640008001109 */
[----:B-1----:R-:W-:Y:S05]  /*4a90*/  @!P0 BRA `(.L_x_101) ;  /* 0x0000006000648947 */ /* 0x002fea0003800000 */
.L_x_100:
[----:B------:R-:W-:Y:S01]  /*4aa0*/  UISETP.NE.AND UP0, UPT, UR18, 0x1, UPT ;  /* 0x000000011200788c */ /* 0x000fe2000bf05270 */
[----:B------:R-:W-:Y:S01]  /*4ab0*/  PLOP3.LUT P2, PT, PT, PT, PT, 0x80, 0x8 ;  /* 0x000000000008781c */ /* 0x000fe20003f4f070 */
[----:B------:R-:W-:Y:S02]  /*4ac0*/  UIADD3 UR21, UPT, UPT, UR17, 0x1, URZ ;  /* 0x0000000111157890 */ /* 0x000fe4000fffe0ff */
[----:B------:R-:W-:Y:S02]  /*4ad0*/  ULEA UR28, UR17, UR15, 0x7 ;  /* 0x0000000f111c7291 */ /* 0x000fe4000f8e38ff */
[----:B------:R-:W-:Y:S01]  /*4ae0*/  UISETP.NE.AND UP1, UPT, UR21, 0x20, UPT ;  /* 0x000000201500788c */ /* 0x000fe2000bf25270 */
[----:B------:R-:W-:Y:S01]  /*4af0*/  PLOP3.LUT P0, PT, PT, PT, UP0, 0x80, 0x8 ;  /* 0x000000000008781c */ /* 0x000fe20003f0f008 */
[----:B------:R-:W-:Y:S02]  /*4b00*/  ULEA UR30, UR17, UR14, 0x8 ;  /* 0x0000000e111e7291 */ /* 0x000fe4000f8e40ff */
[----:B------:R-:W-:Y:S02]  /*4b10*/  USEL UR16, URZ, 0x1, UP1 ;  /* 0x00000001ff107887 */ /* 0x000fe40008800000 */
[----:B------:R-:W-:Y:S02]  /*4b20*/  USEL UR21, UR21, URZ, UP1 ;  /* 0x000000ff15157287 */ /* 0x000fe40008800000 */
[----:B------:R-:W-:Y:S02]  /*4b30*/  UIADD3 UR9, UPT, UPT, UR9, 0x100, URZ ;  /* 0x0000010009097890 */ /* 0x000fe4000fffe0ff */
[----:B------:R-:W-:Y:S01]  /*4b40*/  @UP0 ULEA UR6, UR21, UR8, 0x3 ;  /* 0x0000000815060291 */ /* 0x000fe2000f8e18ff */
[----:B------:R-:W-:Y:S01]  /*4b50*/  LOP3.LUT R2, R2, UR16, RZ, 0x3c, !PT ;  /* 0x0000001002027c12 */ /* 0x000fe2000f8e3cff */
[----:B------:R-:W-:Y:S01]  /*4b60*/  UMOV UR29, 0xc0004010 ;  /* 0xc0004010001d7882 */ /* 0x000fe20000000000 */
[----:B------:R-:W-:Y:S01]  /*4b70*/  UMOV UR31, 0xc0004010 ;  /* 0xc0004010001f7882 */ /* 0x000fe20000000000 */
[----:B------:R-:W-:Y:S01]  /*4b80*/  UIADD3 UR20, UPT, UPT, UR20, 0x1, URZ ;  /* 0x0000000114147890 */ /* 0x000fe2000fffe0ff */
[----:B-1----:R-:W-:Y:S01]  /*4b90*/  @P0 SHF.L.U32 R0, R2, 0x1f, RZ ;  /* 0x0000001f02000819 */ /* 0x002fe200000006ff */
[----:B------:R-:W-:Y:S02]  /*4ba0*/  UIADD3 UR18, UPT, UPT, UR18, -0x1, URZ ;  /* 0xffffffff12127890 */ /* 0x000fe4000fffe0ff */
[----:B------:R-:W-:Y:S01]  /*4bb0*/  UISETP.NE.AND UP0, UPT, UR20, UR19, UPT ;  /* 0x000000131400728c */ /* 0x000fe2000bf05270 */
[----:B------:R2:W3:Y:S01]  /*4bc0*/  @P0 SYNCS.PHASECHK.TRANS64.TRYWAIT P2, [UR6], R0 ;  /* 0x00000000ff0005a7 */ /* 0x0004e20008041106 */
[----:B------:R2:W-:Y:S01]  /*4bd0*/  UTCQMMA.2CTA gdesc[UR30], gdesc[UR28], tmem[UR10], tmem[UR26], idesc[UR27], UP3 ;  /* 0x00ff1a1c1e0075ea */ /* 0x0005e20009a0030a */
[----:B------:R-:W-:Y:S01]  /*4be0*/  UPLOP3.LUT UP3, UPT, UPT, UPT, UPT, 0x80, 0x8 ;  /* 0x000000000008789c */ /* 0x000fe20003f6f070 */
[----:B------:R2:W-:Y:S01]  /*4bf0*/  UTCBAR.2CTA.MULTICAST [UR9], URZ, UR13 ;  /* 0x000000ff090073e9 */ /* 0x0005e2000820080d */
[----:B------:R-:W-:Y:S04]  /*4c00*/  UMOV UR17, UR21 ;  /* 0x0000001500117c82 */ /* 0x000fe80008000000 */
[----:B------:R-:W-:Y:S05]  /*4c10*/  BRA.U UP0, `(.L_x_102) ;  /* 0xfffffffd008c7547 */ /* 0x000fea000b83ffff */
.L_x_99:
[----:B------:R-:W-:Y:S01]  /*4c20*/  UIADD3 UR11, UPT, UPT, UR11, 0x250, URZ ;  /* 0x000002500b0b7890 */ /* 0x000fe2000fffe0ff */
[----:B------:R-:W-:-:S08]  /*4c30*/  UMOV UR20, UR19 ;  /* 0x0000001300147c82 */ /* 0x000fd00008000000 */
[----:B------:R4:W-:Y:S01]  /*4c40*/  UTCBAR.2CTA.MULTICAST [UR11], URZ, UR12 ;  /* 0x000000ff0b0073e9 */ /* 0x0009e2000820080c */
[----:B------:R-:W-:Y:S02]  /*4c50*/  NOP ;  /* 0x0000000000007918 */ /* 0x000fe40000000000 */
.L_x_97:
[----:B------:R-:W-:Y:S01]  /*4c60*/  UIADD3 UR22, UPT, UPT, UR22, 0x1, URZ ;  /* 0x0000000116167890 */ /* 0x000fe2000fffe0ff */
[----:B------:R-:W-:-:S03]  /*4c70*/  ISETP.NE.AND P0, PT, R8, 0x2, PT ;  /* 0x000000020800780c */ /* 0x000fc60003f05270 */
[----:B------:R-:W-:Y:S01]  /*4c80*/  UISETP.NE.AND UP0, UPT, UR22, 0x4, UPT ;  /* 0x000000041600788c */ /* 0x000fe2000bf05270 */
[----:B-12---:R-:W-:Y:S02]  /*4c90*/  SEL R0, RZ, 0x1, P0 ;  /* 0x00000001ff007807 */ /* 0x006fe40000000000 */
[----:B------:R-:W-:Y:S01]  /*4ca0*/  SEL R8, R8, RZ, P0 ;  /* 0x000000ff08087207 */ /* 0x000fe20000000000 */
[----:B------:R-:W-:Y:S01]  /*4cb0*/  USEL UR6, URZ, 0x1, UP0 ;  /* 0x00000001ff067887 */ /* 0x000fe20008000000 */
[----:B------:R-:W-:Y:S01]  /*4cc0*/  LOP3.LUT R3, R3, R0, RZ, 0x3c, !PT ;  /* 0x0000000003037212 */ /* 0x000fe200078e3cff */
[----:B------:R-:W-:-:S04]  /*4cd0*/  USEL UR22, UR22, URZ, UP0 ;  /* 0x000000ff16167287 */ /* 0x000fc80008000000 */
[----:B------:R-:W-:Y:S01]  /*4ce0*/  LOP3.LUT R9, R9, UR6, RZ, 0x3c, !PT ;  /* 0x0000000609097c12 */ /* 0x000fe2000f8e3cff */
[----:B------:R-:W-:Y:S07]  /*4cf0*/  @P1 BRA `(.L_x_103) ;  /* 0xfffffff800c41947 */ /* 0x000fee000383ffff */
[----:B------:R-:W1:Y:S01]  /*4d00*/  S2UR UR6, SR_CgaCtaId ;  /* 0x00000000000679c3 */ /* 0x000e620000008800 */
[----:B------:R-:W-:Y:S01]  /*4d10*/  ELECT P0, URZ, PT ;  /* 0x0000000000ff782f */ /* 0x000fe20003800000 */
[----:B------:R-:W-:Y:S01]  /*4d20*/  HFMA2 R0, -RZ, RZ, 0, 5.9604644775390625e-08 ;  /* 0x00000001ff007431 */ /* 0x000fe200000001ff */
[----:B------:R-:W-:-:S05]  /*4d30*/  UMOV UR7, 0x40 ;  /* 0x0000004000077882 */ /* 0x000fca0000000000 */
[----:B------:R-:W-:Y:S01]  /*4d40*/  UVIRTCOUNT.DEALLOC.SMPOOL 0x80 ;  /* 0x000000800000784c */ /* 0x000fe20000000000 */
[----:B------:R-:W-:Y:S02]  /*4d50*/  UISETP.NE.AND UP0, UPT, UR5, URZ, UPT ;  /* 0x000000ff0500728c */ /* 0x000fe4000bf05270 */
[----:B-1----:R-:W-:-:S09]  /*4d60*/  ULEA UR6, UR6, UR7, 0x18 ;  /* 0x0000000706067291 */ /* 0x002fd2000f8ec0ff */
[----:B------:R1:W-:Y:S01]  /*4d70*/  @P0 STS.U8 [UR6+0x1c], R0 ;  /* 0x00001c00ff000988 */ /* 0x0003e20008000006 */
[----:B------:R-:W-:Y:S05]  /*4d80*/  BRA.U UP0, `(.L_x_104) ;  /* 0x0000000100a07547 */ /* 0x000fea000b800000 */
[----:B------:R-:W-:Y:S01]  /*4d90*/  UIADD3 UR5, UPT, UPT, UR8, 0x270, URZ ;  /* 0x0000027008057890 */ /* 0x000fe2000fffe0ff */
[----:B------:R-:W-:-:S03]  /*4da0*/  SHF.L.U32 R3, R9, 0x1f, RZ ;  /* 0x0000001f09037819 */ /* 0x000fc600000006ff */
[----:B------:R-:W-:-:S09]  /*4db0*/  ULEA UR7, UR22, UR5, 0x3 ;  /* 0x0000000516077291 */ /* 0x000fd2000f8e18ff */
[----:B------:R-:W2:Y:S02]  /*4dc0*/  SYNCS.PHASECHK.TRANS64.TRYWAIT P0, [UR7], R3 ;  /* 0x00000003ff0075a7 */ /* 0x000ea40008001107 */
[----:B--2---:R-:W-:Y:S05]  /*4dd0*/  @!P0 BRA `(.L_x_105) ;  /* 0x0000005c00ac8947 */ /* 0x004fea0003800000 */
.L_x_232:
        /* <DEDUP_REMOVED lines=9> */
.L_x_234:
        /* <DEDUP_REMOVED lines=9> */
.L_x_236:
[----:B------:R-:W-:-:S04]  /*4f00*/  UIADD3 UR9, UPT, UPT, UR9, 0x1, URZ ;  /* 0x0000000109097890 */ /* 0x000fc8000fffe0ff */
[----:B------:R-:W-:-:S04]  /*4f10*/  UISETP.NE.AND UP1, UPT, UR9, 0x4, UPT ;  /* 0x000000040900788c */ /* 0x000fc8000bf25270 */
[----:B------:R-:W-:Y:S02]  /*4f20*/  USEL UR7, URZ, 0x1, UP1 ;  /* 0x00000001ff077887 */ /* 0x000fe40008800000 */
[----:B------:R-:W-:-:S04]  /*4f30*/  USEL UR9, UR9, URZ, UP1 ;  /* 0x000000ff09097287 */ /* 0x000fc80008800000 */
[----:B------:R-:W-:Y:S01]  /*4f40*/  ULEA UR9, UR9, UR5, 0x3 ;  /* 0x0000000509097291 */ /* 0x000fe2000f8e18ff */
[----:B-1----:R-:W-:-:S04]  /*4f50*/  LOP3.LUT R3, R2, UR7, RZ, 0x3c, !PT ;  /* 0x0000000702037c12 */ /* 0x002fc8000f8e3cff */
[----:B------:R-:W-:Y:S01]  /*4f60*/  SHF.L.U32 R3, R3, 0x1f, RZ ;  /* 0x0000001f03037819 */ /* 0x000fe200000006ff */
[----:B------:R-:W-:-:S04]  /*4f70*/  IMAD.U32 R0, RZ, RZ, UR9 ;  /* 0x00000009ff007e24 */ /* 0x000fc8000f8e00ff */
[----:B------:R1:W2:Y:S03]  /*4f80*/  SYNCS.PHASECHK.TRANS64.TRYWAIT P0, [R0+URZ], R3 ;  /* 0x00000003000075a7 */ /* 0x0002a600080011ff */
[----:B--2---:R-:W-:Y:S05]  /*4f90*/  @!P0 NANOSLEEP.SYNCS 0x989680 ;  /* 0x009896800000895d */ /* 0x004fea0003900000 */
[----:B------:R-:W2:Y:S02]  /*4fa0*/  @!P0 SYNCS.PHASECHK.TRANS64 P0, [R0+URZ], R3 ;  /* 0x00000003000085a7 */ /* 0x000ea400080010ff */
[----:B--2---:R-:W-:Y:S05]  /*4fb0*/  @P0 BRA `(.L_x_108) ;  /* 0x0000000000200947 */ /* 0x004fea0003800000 */
.L_x_109:
[----:B--2---:R2:W1:Y:S02]  /*4fc0*/  SYNCS.PHASECHK.TRANS64.TRYWAIT P0, [R0+URZ], R3 ;  /* 0x00000003000075a7 */ /* 0x00446400080011ff */
[----:B-1----:R-:W-:Y:S05]  /*4fd0*/  @!P0 NANOSLEEP.SYNCS 0x989680 ;  /* 0x009896800000895d */ /* 0x002fea0003900000 */
[----:B------:R-:W1:Y:S02]  /*4fe0*/  @!P0 SYNCS.PHASECHK.TRANS64 P0, [R0+URZ], R3 ;  /* 0x00000003000085a7 */ /* 0x000e6400080010ff */
[----:B-1----:R-:W-:Y:S05]  /*4ff0*/  @!P0 BRA `(.L_x_109) ;  /* 0xfffffffc00f08947 */ /* 0x002fea000383ffff */
[----:B------:R-:W-:Y:S05]  /*5000*/  BRA `(.L_x_108) ;  /* 0x00000000000c7947 */ /* 0x000fea0003800000 */
.L_x_104:
[----:B------:R-:W-:-:S04]  /*5010*/  UIADD3 UR5, UPT, UPT, UR8, 0x2b0, URZ ;  /* 0x000002b008057890 */ /* 0x000fc8000fffe0ff */
[----:B------:R-:W-:-:S09]  /*5020*/  UPRMT UR5, UR4, 0x654, UR5 ;  /* 0x0000065404057896 */ /* 0x000fd20008000005 */
[----:B------:R-:W-:Y:S03]  /*5030*/  SYNCS.ARRIVE.TRANS64.RED.A1T0 RZ, [UR5], RZ ;  /* 0x000000ffffff79a7 */ /* 0x000fe60008100405 */
.L_x_108:
[----:B-12---:R-:W-:Y:S01]  /*5040*/  SHF.L.U32 R3, RZ, 0x1f, RZ ;  /* 0x0000001fff037819 */ /* 0x006fe200000006ff */
[----:B------:R-:W-:Y:S01]  /*5050*/  UIADD3 UR5, UPT, UPT, UR8, 0x2b0, URZ ;  /* 0x000002b008057890 */ /* 0x000fe2000fffe0ff */
[----:B------:R-:W-:Y:S02]  /*5060*/  PLOP3.LUT P0, PT, PT, PT, UP0, 0x80, 0x8 ;  /* 0x000000000008781c */ /* 0x000fe40003f0f008 */
[----:B------:R-:W1:Y:S02]  /*5070*/  SYNCS.PHASECHK.TRANS64.TRYWAIT P1, [UR8+0x2b0], R3 ;  /* 0x0002b003ff0075a7 */ /* 0x000e640008021108 */
[----:B-1----:R-:W-:Y:S09]  /*5080*/  @!P1 BRA `(.L_x_110) ;  /* 0x0000005c00489947 */ /* 0x002ff20003800000 */
.L_x_238:
[----:B------:R-:W-:Y:S01]  /*5090*/  @!UP0 UPRMT UR5, UR4, 0x654, UR5 ;  /* 0x0000065404058896 */ /* 0x000fe20008000005 */
[----:B------:R-:W-:Y:S02]  /*50a0*/  UMOV UR8, 0xffff ;  /* 0x0000ffff00087882 */ /* 0x000fe40000000000 */
[----:B------:R-:W-:-:S06]  /*50b0*/  UMOV UR4, 0x1 ;  /* 0x0000000100047882 */ /* 0x000fcc0000000000 */
[----:B------:R-:W-:Y:S01]  /*50c0*/  @!P0 SYNCS.ARRIVE.TRANS64.RED.A1T0 RZ, [UR5], RZ ;  /* 0x000000ffffff89a7 */ /* 0x000fe20008100405 */
[----:B------:R-:W-:Y:S01]  /*50d0*/  NOP ;  /* 0x0000000000007918 */ /* 0x000fe20000000000 */
[----:B-1----:R-:W1:Y:S01]  /*50e0*/  LDS R0, [UR6+0x14] ;  /* 0x00001406ff007984 */ /* 0x002e620008000800 */
[----:B------:R-:W-:-:S04]  /*50f0*/  ULOP3.LUT UR5, UR24, 0xffff, URZ, 0xc0, !UPT ;  /* 0x0000ffff18057892 */ /* 0x000fc8000f8ec0ff */
[----:B------:R-:W-:-:S04]  /*5100*/  USHF.R.U32.HI UR5, URZ, 0x5, UR5 ;  /* 0x00000005ff057899 */ /* 0x000fc80008011605 */
[----:B------:R-:W-:Y:S02]  /*5110*/  USHF.L.U32 UR8, UR8, UR5, URZ ;  /* 0x0000000508087299 */ /* 0x000fe400080006ff */
[----:B------:R-:W-:-:S04]  /*5120*/  USHF.L.U32 UR4, UR4, UR5, URZ ;  /* 0x0000000504047299 */ /* 0x000fc800080006ff */
[----:B-1----:R-:W-:-:S04]  /*5130*/  LOP3.LUT R0, R0, UR8, RZ, 0xc0, !PT ;  /* 0x0000000800007c12 */ /* 0x002fc8000f8ec0ff */
[----:B------:R-:W-:-:S13]  /*5140*/  ISETP.NE.AND P0, PT, R0, UR8, PT ;  /* 0x0000000800007c0c */ /* 0x000fda000bf05270 */
[----:B------:R-:W-:Y:S05]  /*5150*/  @P0 BRA `(.L_x_111) ;  /* 0x0000000000580947 */ /* 0x000fea0003800000 */
[----:B------:R-:W1:Y:S02]  /*5160*/  LDS R0, [UR6+0x18] ;  /* 0x00001806ff007984 */ /* 0x000e640008000800 */
[----:B-1----:R-:W-:-:S04]  /*5170*/  LOP3.LUT R0, R0, UR4, RZ, 0xc0, !PT ;  /* 0x0000000400007c12 */ /* 0x002fc8000f8ec0ff */
[----:B------:R-:W-:-:S13]  /*5180*/  ISETP.NE.AND P0, PT, R0, UR4, PT ;  /* 0x0000000400007c0c */ /* 0x000fda000bf05270 */
[----:B------:R-:W-:Y:S05]  /*5190*/  @P0 BRA `(.L_x_112) ;  /* 0x00000000003c0947 */ /* 0x000fea0003800000 */
[----:B------:R-:W1:Y:S01]  /*51a0*/  S2R R2, SR_LANEID ;  /* 0x0000000000027919 */ /* 0x000e620000000000 */
[----:B------:R-:W-:Y:S01]  /*51b0*/  ULOP3.LUT UR8, URZ, UR8, URZ, 0x33, !UPT ;  /* 0x00000008ff087292 */ /* 0x000fe2000f8e33ff */
[----:B------:R-:W-:Y:S01]  /*51c0*/  LOP3.LUT R4, RZ, UR4, RZ, 0x33, !PT ;  /* 0x00000004ff047c12 */ /* 0x000fe2000f8e33ff */
[----:B------:R-:W-:Y:S02]  /*51d0*/  VOTEU.ANY UR7, UPT, PT ;  /* 0x0000000000077886 */ /* 0x000fe400038e0100 */
[----:B------:R-:W-:Y:S01]  /*51e0*/  UFLO.U32 UR7, UR7 ;  /* 0x00000007000772bd */ /* 0x000fe200080e0000 */
[----:B------:R-:W2:Y:S01]  /*51f0*/  REDUX UR4, R4 ;  /* 0x00000000040473c4 */ /* 0x000ea20000000000 */
[----:B------:R-:W-:-:S06]  /*5200*/  IMAD.U32 R0, RZ, RZ, UR8 ;  /* 0x00000008ff007e24 */ /* 0x000fcc000f8e00ff */
[----:B------:R1:W-:Y:S01]  /*5210*/  UTCATOMSWS.AND URZ, UR8 ;  /* 0x0000000800ff79e3 */ /* 0x0003e20008000000 */
[----:B------:R-:W3:Y:S01]  /*5220*/  REDUX UR5, R0 ;  /* 0x00000000000573c4 */ /* 0x000ee20000000000 */
[----:B-1----:R-:W-:Y:S01]  /*5230*/  ISETP.EQ.U32.AND P0, PT, R2, UR7, PT ;  /* 0x0000000702007c0c */ /* 0x002fe2000bf02070 */
[----:B--2---:R-:W-:Y:S01]  /*5240*/  IMAD.U32 R2, RZ, RZ, UR4 ;  /* 0x00000004ff027e24 */ /* 0x004fe2000f8e00ff */
[----:B---3--:R-:W-:-:S11]  /*5250*/  MOV R3, UR5 ;  /* 0x0000000500037c02 */ /* 0x008fd60008000f00 */
[----:B------:R1:W-:Y:S04]  /*5260*/  @P0 ATOMS.AND RZ, [UR6+0x14], R3 ;  /* 0x00001403ffff098c */ /* 0x0003e8000a800006 */
[----:B------:R1:W-:Y:S01]  /*5270*/  @P0 ATOMS.AND RZ, [UR6+0x18], R2 ;  /* 0x00001802ffff098c */ /* 0x0003e2000a800006 */
[----:B------:R-:W-:Y:S05]  /*5280*/  BRA `(.L_x_113) ;  /* 0x0000000000147947 */ /* 0x000fea0003800000 */
.L_x_112:
[----:B------:R-:W-:Y:S02]  /*5290*/  MOV R2, 0x52b0 ;  /* 0x000052b000027802 */ /* 0x000fe40000000f00 */
[----:B---345:R-:W-:Y:S05]  /*52a0*/  CALL.REL.NOINC `($__internal_0_$__cuda_sm10x_tcgen05_guardrail_trap_col_being_dealloced_not_returned_by_alloc) ;  /* 0x0000005c009c7944 */ /* 0x038fea0003c00000 */
[----:B------:R-:W-:Y:S05]  /*52b0*/  BRA `(.L_x_113) ;  /* 0x0000000000087947 */ /* 0x000fea0003800000 */
.L_x_111:
[----:B------:R-:W-:Y:S02]  /*52c0*/  MOV R2, 0x52e0 ;  /* 0x000052e000027802 */ /* 0x000fe40000000f00 */
[----:B---345:R-:W-:Y:S05]  /*52d0*/  CALL.REL.NOINC `($__internal_2_$__cuda_sm10x_tcgen05_guardrail_trap_unallocated_columns_being_dealloced) ;  /* 0x0000005c00a87944 */ /* 0x038fea0003c00000 */
.L_x_113:
[----:B------:R-:W-:Y:S01]  /*52e0*/  NOP ;  /* 0x0000000000007918 */ /* 0x000fe20000000000 */
[----:B----4-:R-:W-:Y:S05]  /*52f0*/  EXIT ;  /* 0x000000000000794d */ /* 0x010fea0003800000 */
.L_x_84:
[----:B------:R-:W-:-:S09]  /*5300*/  UISETP.NE.OR UP5, UPT, UR10, 0x3, !UP5 ;  /* 0x000000030a00788c */ /* 0x000fd2000efa5670 */
[----:B------:R-:W-:Y:S05]  /*5310*/  BRA.U UP5, `(.L_x_114) ;  /* 0x0000000d05407547 */ /* 0x000fea000b800000 */
[----:B------:R-:W1:Y:S01]  /*5320*/  LDC R0, c[0x0][0xb30] ;  /* 0x0002cc00ff007b82 */ /* 0x000e620000000800 */
[----:B------:R-:W2:Y:S01]  /*5330*/  LDCU.64 UR8, c[0x0][0x888] ;  /* 0x00011100ff0877ac */ /* 0x000ea20008000a00 */
[----:B------:R-:W-:Y:S02]  /*5340*/  HFMA2 R29, -RZ, RZ, 0, 0 ;  /* 0x00000000ff1d7431 */ /* 0x000fe400000001ff */
[----:B------:R-:W-:Y:S01]  /*5350*/  IMAD.MOV.U32 R31, RZ, RZ, 0x1 ;  /* 0x00000001ff1f7424 */ /* 0x000fe200078e00ff */
[----:B------:R-:W-:Y:S01]  /*5360*/  MOV R23, 0x2000 ;  /* 0x0000200000177802 */ /* 0x000fe20000000f00 */
[----:B------:R-:W3:Y:S01]  /*5370*/  LDCU.64 UR4, c[0x0][0x890] ;  /* 0x00011200ff0477ac */ /* 0x000ee20008000a00 */
[----:B------:R-:W-:Y:S01]  /*5380*/  IMAD.MOV.U32 R30, RZ, RZ, RZ ;  /* 0x000000ffff1e7224 */ /* 0x000fe200078e00ff */
[----:B------:R-:W4:Y:S01]  /*5390*/  LDC R19, c[0x0][0x370] ;  /* 0x0000dc00ff137b82 */ /* 0x000f220000000800 */
[----:B------:R-:W-:Y:S01]  /*53a0*/  UMOV UR6, 0x400 ;  /* 0x0000040000067882 */ /* 0x000fe20000000000 */
[----:B------:R-:W-:-:S02]  /*53b0*/  UPLOP3.LUT UP1, UPT, UPT, UPT, UPT, 0x40, 0x4 ;  /* 0x000000000004789c */ /* 0x000fc40003f2e870 */
[----:B------:R-:W-:-:S04]  /*53c0*/  ULEA UR6, UR37, UR6, 0x18 ;  /* 0x0000000625067291 */ /* 0x000fc8000f8ec0ff */
[----:B------:R-:W4:Y:S01]  /*53d0*/  LDC R2, c[0x0][0xb0c] ;  /* 0x0002c300ff027b82 */ /* 0x000f220000000800 */
[----:B------:R-:W-:Y:S02]  /*53e0*/  UIADD3 UR13, UPT, UPT, UR6, 0x208, URZ ;  /* 0x00000208060d7890 */ /* 0x000fe4000fffe0ff */
[----:B--2---:R-:W-:Y:S02]  /*53f0*/  UISETP.NE.U32.AND UP2, UPT, UR8, URZ, UPT ;  /* 0x000000ff0800728c */ /* 0x004fe4000bf45070 */
[----:B------:R-:W-:Y:S02]  /*5400*/  UIADD3 UR17, UPT, UPT, UR6, 0x200, URZ ;  /* 0x0000020006117890 */ /* 0x000fe4000fffe0ff */
[----:B---3--:R-:W-:Y:S01]  /*5410*/  UISETP.NE.U32.AND UP3, UPT, UR4, URZ, UPT ;  /* 0x000000ff0400728c */ /* 0x008fe2000bf65070 */
[----:B------:R-:W2:Y:S01]  /*5420*/  LDC R18, c[0x0][0xb20] ;  /* 0x0002c800ff127b82 */ /* 0x000ea20000000800 */
[----:B-1----:R-:W-:Y:S01]  /*5430*/  ISETP.NE.AND P1, PT, R0, 0x1, PT ;  /* 0x000000010000780c */ /* 0x002fe20003f25270 */
[----:B------:R-:W-:-:S02]  /*5440*/  UISETP.NE.AND.EX UP2, UPT, UR9, URZ, UPT, UP2 ;  /* 0x000000ff0900728c */ /* 0x000fc4000bf45320 */
[----:B------:R-:W-:Y:S02]  /*5450*/  UPRMT UR13, UR37, 0x654, UR13 ;  /* 0x00000654250d7896 */ /* 0x000fe4000800000d */
[----:B------:R-:W-:Y:S02]  /*5460*/  UISETP.NE.AND.EX UP3, UPT, UR5, URZ, UPT, UP3 ;  /* 0x000000ff0500728c */ /* 0x000fe4000bf65330 */
[----:B------:R-:W1:Y:S08]  /*5470*/  LDC.64 R32, c[0x0][0x348] ;  /* 0x0000d200ff207b82 */ /* 0x000e700000000a00 */
[----:B------:R-:W3:Y:S08]  /*5480*/  LDC.64 R16, c[0x0][0xb10] ;  /* 0x0002c400ff107b82 */ /* 0x000ef00000000a00 */
[----:B------:R-:W1:Y:S08]  /*5490*/  LDC.64 R6, c[0x0][0xb18] ;  /* 0x0002c600ff067b82 */ /* 0x000e700000000a00 */
[----:B------:R-:W1:Y:S08]  /*54a0*/  LDC.64 R4, c[0x0][0xb28] ;  /* 0x0002ca00ff047b82 */ /* 0x000e700000000a00 */
[----:B--2-4-:R-:W1:Y:S02]  /*54b0*/  LDC R22, c[0x0][0x374] ;  /* 0x0000dd00ff167b82 */ /* 0x014e640000000800 */
.L_x_123:
[C---:B------:R-:W-:Y:S02]  /*54c0*/  LEA R0, R30.reuse, UR6, 0x3 ;  /* 0x000000061e007c11 */ /* 0x040fe4000f8e18ff */
[----:B------:R-:W-:Y:S02]  /*54d0*/  SHF.L.U32 R3, R29, 0x1f, RZ ;  /* 0x0000001f1d037819 */ /* 0x000fe400000006ff */
[----:B------:R-:W-:Y:S02]  /*54e0*/  LEA R24, R30, UR6, 0x4 ;  /* 0x000000061e187c11 */ /* 0x000fe4000f8e20ff */
[----:B--2---:R-:W2:Y:S02]  /*54f0*/  SYNCS.PHASECHK.TRANS64.TRYWAIT P0, [R0+URZ+0x230], R3 ;  /* 0x00023003000075a7 */ /* 0x004ea400080011ff */
[----:B--2---:R-:W-:Y:S05]  /*5500*/  @!P0 BRA `(.L_x_115) ;  /* 0x0000005800408947 */ /* 0x004fea0003800000 */
.L_x_239:
[----:B------:R-:W-:Y:S01]  /*5510*/  ISETP.GE.AND P0, PT, R72, 0x1, PT ;  /* 0x000000014800780c */ /* 0x000fe20003f06270 */
[----:B------:R-:W4:Y:S01]  /*5520*/  LDS.128 R24, [R24+0x2c0] ;  /* 0x0002c00018187984 */ /* 0x000f220000000c00 */
[----:B--2---:R-:W-:Y:S01]  /*5530*/  VIADD R0, R0, 0x240 ;  /* 0x0000024000007836 */ /* 0x004fe20000000000 */
[----:B------:R-:W-:Y:S01]  /*5540*/  @!PT LDS RZ, [RZ] ;  /* 0x00000000fffff984 */ /* 0x000fe20000000800 */
[----:B------:R-:W-:Y:S01]  /*5550*/  @!PT LDS RZ, [RZ] ;  /* 0x00000000fffff984 */ /* 0x000fe20000000800 */
[----:B------:R-:W-:Y:S01]  /*5560*/  @!PT LDS RZ, [RZ] ;  /* 0x00000000fffff984 */ /* 0x000fe20000000800 */
[----:B------:R-:W-:Y:S01]  /*5570*/  @!PT LDS RZ, [RZ] ;  /* 0x00000000fffff984 */ /* 0x000fe20000000800 */
[----:B------:R2:W-:Y:S06]  /*5580*/  MEMBAR.ALL.CTA ;  /* 0x0000000000007992 */ /* 0x0005ec0000008000 */
[----:B--2---:R-:W2:Y:S01]  /*5590*/  FENCE.VIEW.ASYNC.S ;  /* 0x00000000000073c6 */ /* 0x004ea20000000000 */
[----:B------:R-:W-:Y:S04]  /*55a0*/  PRMT R0, RZ, 0x654, R0 ;  /* 0x00000654ff007816 */ /* 0x000fe80000000000 */
[----:B--2---:R2:W-:Y:S01]  /*55b0*/  SYNCS.ARRIVE.TRANS64.RED.A1T0 RZ, [R0+URZ], RZ ;  /* 0x000000ff00ff79a7 */ /* 0x0045e200081004ff */
[----:B----4-:R-:W-:Y:S11]  /*55c0*/  LOP3.LUT P3, RZ, R26, 0x1, RZ, 0xc0, !PT ;  /* 0x000000011aff7812 */ /* 0x010ff6000786c0ff */
[----:B------:R-:W-:Y:S02]  /*55d0*/  @!UPT UIADD3 URZ, UPT, UPT, URZ, URZ, URZ ;  /* 0x000000fffffff290 */ /* 0x000fe4000fffe0ff */
[----:B------:R-:W-:Y:S02]  /*55e0*/  @P3 MOV R13, R24 ;  /* 0x00000018000d3202 */ /* 0x000fe40000000f00 */
[----:B------:R-:W-:Y:S01]  /*55f0*/  @P3 LOP3.LUT R8, R25, 0xffff, RZ, 0xc0, !PT ;  /* 0x0000ffff19083812 */ /* 0x000fe200078ec0ff */
[----:B--2---:R-:W-:Y:S06]  /*5600*/  @!P0 BRA `(.L_x_116) ;  /* 0x0000000000a48947 */ /* 0x004fec0003800000 */
[----:B-1----:R-:W-:Y:S01]  /*5610*/  IMAD.HI.U32 R35, R22, R7, RZ ;  /* 0x0000000716237227 */ /* 0x002fe200078e00ff */
[----:B------:R-:W-:Y:S02]  /*5620*/  ISETP.NE.AND P0, PT, R6, 0x1, PT ;  /* 0x000000010600780c */ /* 0x000fe40003f05270 */
[----:B------:R-:W-:Y:S01]  /*5630*/  ISETP.NE.AND P2, PT, R72, 0x1, PT ;  /* 0x000000014800780c */ /* 0x000fe20003f45270 */
[----:B---3--:R-:W-:Y:S01]  /*5640*/  IMAD.HI.U32 R34, R19, R16, RZ ;  /* 0x0000001013227227 */ /* 0x008fe200078e00ff */
[----:B------:R-:W-:Y:S02]  /*5650*/  SHF.R.U32.HI R35, RZ, R18, R35 ;  /* 0x00000012ff237219 */ /* 0x000fe40000011623 */
[----:B------:R-:W-:Y:S01]  /*5660*/  ISETP.NE.AND P4, PT, R2, 0x1, PT ;  /* 0x000000010200780c */ /* 0x000fe20003f85270 */
[----:B------:R-:W-:Y:S01]  /*5670*/  IMAD.HI.U32 R36, R13, R16, RZ ;  /* 0x000000100d247227 */ /* 0x000fe200078e00ff */
[----:B------:R-:W-:Y:S02]  /*5680*/  SHF.R.U32.HI R34, RZ, R17, R34 ;  /* 0x00000011ff227219 */ /* 0x000fe40000011622 */
[----:B------:R-:W-:Y:S01]  /*5690*/  SEL R3, R22, R35, !P0 ;  /* 0x0000002316037207 */ /* 0x000fe20004000000 */
[C---:B------:R-:W-:Y:S01]  /*56a0*/  IMAD.HI.U32 R35, R8.reuse, R7, RZ ;  /* 0x0000000708237227 */ /* 0x040fe200078e00ff */
[----:B------:R-:W-:Y:S02]  /*56b0*/  SEL R11, R19, R34, !P4 ;  /* 0x00000022130b7207 */ /* 0x000fe40006000000 */
[----:B------:R-:W-:Y:S01]  /*56c0*/  SHF.R.U32.HI R36, RZ, R17, R36 ;  /* 0x00000011ff247219 */ /* 0x000fe20000011624 */
[----:B------:R-:W-:Y:S01]  /*56d0*/  IMAD.HI.U32 R38, R3, R4, RZ ;  /* 0x0000000403267227 */ /* 0x000fe200078e00ff */
[----:B------:R-:W-:Y:S03]  /*56e0*/  SHF.R.U32.HI R35, RZ, R18, R35 ;  /* 0x00000012ff237219 */ /* 0x000fe60000011623 */
[----:B------:R-:W-:Y:S01]  /*56f0*/  IMAD.HI.U32 R34, R11, R4, RZ ;  /* 0x000000040b227227 */ /* 0x000fe200078e00ff */
[----:B------:R-:W-:Y:S02]  /*5700*/  @P2 SHF.R.U32.HI R3, RZ, R5, R38 ;  /* 0x00000005ff032219 */ /* 0x000fe40000011626 */
[----:B------:R-:W-:Y:S02]  /*5710*/  SEL R9, R8, R35, !P0 ;  /* 0x0000002308097207 */ /* 0x000fe40004000000 */
[----:B------:R-:W-:Y:S01]  /*5720*/  @P2 SHF.R.U32.HI R11, RZ, R5, R34 ;  /* 0x00000005ff0b2219 */ /* 0x000fe20000011622 */
[C---:B------:R-:W-:Y:S01]  /*5730*/  IMAD R10, R72.reuse, R3, RZ ;  /* 0x00000003480a7224 */ /* 0x040fe200078e02ff */
[----:B------:R-:W-:Y:S01]  /*5740*/  SEL R3, R13, R36, !P4 ;  /* 0x000000240d037207 */ /* 0x000fe20006000000 */
[C---:B------:R-:W-:Y:S03]  /*5750*/  IMAD.HI.U32 R14, R9.reuse, R4, RZ ;  /* 0x00000004090e7227 */ /* 0x040fe600078e00ff */
[----:B------:R-:W-:Y:S01]  /*5760*/  ISETP.GE.AND P0, PT, R9, R10, PT ;  /* 0x0000000a0900720c */ /* 0x000fe20003f06270 */
[C---:B------:R-:W-:Y:S01]  /*5770*/  IMAD R12, R72.reuse, R11, RZ ;  /* 0x0000000b480c7224 */ /* 0x040fe200078e02ff */
[-C--:B------:R-:W-:Y:S04]  /*5780*/  SHF.R.U32.HI R14, RZ, R5.reuse, R14 ;  /* 0x00000005ff0e7219 */ /* 0x080fe8000001160e */
[----:B------:R-:W-:Y:S02]  /*5790*/  ISETP.GE.OR P0, PT, R3, R12, P0 ;  /* 0x0000000c0300720c */ /* 0x000fe40000706670 */
[----:B------:R-:W-:Y:S05]  /*57a0*/  SEL R15, R9, R14, !P2 ;  /* 0x0000000e090f7207 */ /* 0x000fea0005000000 */
[----:B------:R-:W-:Y:S04]  /*57b0*/  IMAD.MOV R14, RZ, RZ, -R15 ;  /* 0x000000ffff0e7224 */ /* 0x000fe800078e0a0f */
[----:B------:R-:W-:Y:S02]  /*57c0*/  IMAD R14, R72, R14, R9 ;  /* 0x0000000e480e7224 */ /* 0x000fe400078e0209 */
[C---:B------:R-:W-:Y:S05]  /*57d0*/  @!P0 IMAD.HI.U32 R10, R3.reuse, R4, RZ ;  /* 0x00000004030a8227 */ /* 0x040fea00078e00ff */
[----:B------:R-:W-:Y:S04]  /*57e0*/  @!P0 SHF.R.U32.HI R10, RZ, R5, R10 ;  /* 0x00000005ff0a8219 */ /* 0x000fe8000001160a */
[----:B------:R-:W-:Y:S01]  /*57f0*/  @!P0 SEL R0, R3, R10, !P2 ;  /* 0x0000000a03008207 */ /* 0x000fe20005000000 */
[----:B------:R-:W-:Y:S03]  /*5800*/  IMAD.MOV R10, RZ, RZ, -R3 ;  /* 0x000000ffff0a7224 */ /* 0x000fe600078e0a03 */
[----:B------:R-:W-:Y:S01]  /*5810*/  @!P0 IADD3 R15, PT, PT, R15, -R0, RZ ;  /* 0x800000000f0f8210 */ /* 0x000fe20007ffe0ff */
[----:B------:R-:W-:Y:S01]  /*5820*/  @!P0 IMAD R0, R11, R14, R0 ;  /* 0x0000000e0b008224 */ /* 0x000fe200078e0200 */
[----:B------:R-:W-:Y:S01]  /*5830*/  IADD3 R11, PT, PT, -R9, RZ, RZ ;  /* 0x000000ff090b7210 */ /* 0x000fe20007ffe1ff */
[----:B------:R-:W-:Y:S02]  /*5840*/  IMAD R13, R2, R10, R13 ;  /* 0x0000000a020d7224 */ /* 0x000fe400078e020d */
[----:B------:R-:W-:Y:S02]  /*5850*/  @!P0 IMAD R9, R15, R72, R3 ;  /* 0x000000480f098224 */ /* 0x000fe400078e0203 */
[----:B------:R-:W-:Y:S02]  /*5860*/  @!P0 IMAD.MOV.U32 R3, RZ, RZ, R0 ;  /* 0x000000ffff038224 */ /* 0x000fe400078e0000 */
[----:B------:R-:W-:Y:S02]  /*5870*/  IMAD R8, R6, R11, R8 ;  /* 0x0000000b06087224 */ /* 0x000fe400078e0208 */
[----:B------:R-:W-:Y:S02]  /*5880*/  IMAD R13, R3, R2, R13 ;  /* 0x00000002030d7224 */ /* 0x000fe400078e020d */
[----:B------:R-:W-:Y:S02]  /*5890*/  IMAD R8, R9, R6, R8 ;  /* 0x0000000609087224 */ /* 0x000fe400078e0208 */
.L_x_116:
[----:B------:R-:W-:Y:S05]  /*58a0*/  BRA.U UP1, `(.L_x_117) ;  /* 0x0000000101107547 */ /* 0x000fea000b800000 */
[----:B------:R-:W-:Y:S04]  /*58b0*/  MOV R0, UR7 ;  /* 0x0000000700007c02 */ /* 0x000fe80008000f00 */
[----:B------:R-:W-:Y:S04]  /*58c0*/  SHF.L.U32 R3, R0, 0x1f, RZ ;  /* 0x0000001f00037819 */ /* 0x000fe800000006ff */
[----:B------:R-:W2:Y:S02]  /*58d0*/  SYNCS.PHASECHK.TRANS64.TRYWAIT P0, [UR6+0x228], R3 ;  /* 0x00022803ff0075a7 */ /* 0x000ea40008001106 */
[----:B--2---:R-:W-:Y:S05]  /*58e0*/  @!P0 BRA `(.L_x_118) ;  /* 0x00000054005c8947 */ /* 0x004fea0003800000 */
.L_x_117:
[----:B------:R-:W-:Y:S02]  /*58f0*/  R2UR UR19, R21 ;  /* 0x00000000151372ca */ /* 0x000fe400000e0000 */
[----:B------:R-:W-:Y:S02]  /*5900*/  R2UR UR18, R20 ;  /* 0x00000000141272ca */ /* 0x000fe400000e0000 */
[----:B------:R-:W-:Y:S02]  /*5910*/  ISETP.NE.U32.AND P2, PT, RZ, UR4, PT ;  /* 0x00000004ff007c0c */ /* 0x000fe4000bf45070 */
[----:B------:R-:W-:Y:S02]  /*5920*/  SHF.L.U32 R12, R31, 0x1f, RZ ;  /* 0x0000001f1f0c7819 */ /* 0x000fe400000006ff */
[----:B------:R-:W-:Y:S05]  /*5930*/  ISETP.NE.AND.EX P2, PT, RZ, UR5, PT, P2 ;  /* 0x00000005ff007c0c */ /* 0x000fea000bf45320 */
[----:B------:R-:W-:Y:S02]  /*5940*/  USHF.L.U32 UR19, UR19, 0x7, URZ ;  /* 0x0000000713137899 */ /* 0x000fe400080006ff */
[----:B------:R-:W-:Y:S01]  /*5950*/  USHF.L.U32 UR18, UR18, 0x7, URZ ;  /* 0x0000000712127899 */ /* 0x000fe200080006ff */
[----:B------:R-:W-:Y:S11]  /*5960*/  BRA.U !UP3, `(.L_x_119) ;  /* 0x000000010b347547 */ /* 0x000ff6000b800000 */
[----:B------:R-:W-:Y:S01]  /*5970*/  UPLOP3.LUT UP0, UPT, UPT, UPT, UP2, 0x80, 0x8 ;  /* 0x000000000008789c */ /* 0x000fe20003f0f020 */
[----:B--2---:R-:W-:Y:S02]  /*5980*/  HFMA2 R0, -RZ, RZ, 0, 5.9604644775390625e-08 ;  /* 0x00000001ff007431 */ /* 0x004fe400000001ff */
[----:B------:R-:W-:Y:S03]  /*5990*/  IMAD.MOV.U32 R171, RZ, RZ, 0x1 ;  /* 0x00000001ffab7424 */ /* 0x000fe600078e00ff */
[----:B------:R-:W-:Y:S05]  /*59a0*/  PLOP3.LUT P0, PT, PT, PT, UP0, 0x80, 0x8 ;  /* 0x000000000008781c */ /* 0x000fea0003f0f008 */
[----:B------:R-:W2:Y:S01]  /*59b0*/  @UP0 LDCU.64 UR10, c[0x0][0x888] ;  /* 0x00011100ff0a07ac */ /* 0x000ea20008000a00 */
[----:B------:R-:W-:Y:S07]  /*59c0*/  @UP0 UIMAD UR8, UR36, UR4, URZ ;  /* 0x00000004240802a4 */ /* 0x000fee000f8e02ff */
[----:B------:R-:W-:Y:S01]  /*59d0*/  @!P0 PRMT R171, R0, 0x7610, R171 ;  /* 0x0000761000ab8816 */ /* 0x000fe200000000ab */
[----:B--2---:R-:W-:Y:S03]  /*59e0*/  @UP0 UIMAD.WIDE UR10, UR8, 0x4, UR10 ;  /* 0x00000004080a08a5 */ /* 0x004fe6000f8e020a */
[----:B------:R-:W2:Y:S03]  /*59f0*/  @!UP0 LDCU UR8, c[0x0][0x880] ;  /* 0x00011000ff0887ac */ /* 0x000ea60008000800 */
[----:B------:R-:W-:Y:S01]  /*5a00*/  IMAD.U32 R10, RZ, RZ, UR10 ;  /* 0x0000000aff0a7e24 */ /* 0x000fe2000f8e00ff */
[----:B------:R-:W-:Y:S05]  /*5a10*/  MOV R11, UR11 ;  /* 0x0000000b000b7c02 */ /* 0x000fea0008000f00 */
[----:B-----5:R4:W5:Y:S02]  /*5a20*/  @P0 LDG.E R81, desc[UR46][R10.64] ;  /* 0x0000002e0a510981 */ /* 0x020964000c1e1900 */
[----:B--2-4-:R-:W-:Y:S07]  /*5a30*/  @!P0 IMAD.U32 R81, RZ, RZ, UR8 ;  /* 0x00000008ff518e24 */ /* 0x014fee000f8e00ff */
.L_x_119:
[----:B-----5:R-:W-:Y:S01]  /*5a40*/  @!P2 FSETP.EQ.AND P0, PT, R81, RZ, PT ;  /* 0x000000ff5100a20b */ /* 0x020fe20003f02000 */
[----:B------:R-:W-:Y:S01]  /*5a50*/  @!UPT UIADD3 URZ, UPT, UPT, URZ, URZ, URZ ;  /* 0x000000fffffff290 */ /* 0x000fe2000fffe0ff */
[----:B------:R-:W-:Y:S11]  /*5a60*/  @!P2 BRA `(.L_x_120) ;  /* 0x000000000014a947 */ /* 0x000ff60003800000 */
[----:B------:R-:W-:Y:S02]  /*5a70*/  LOP3.LUT P2, RZ, R171, 0xff, RZ, 0xc0, !PT ;  /* 0x000000ffabff7812 */ /* 0x000fe4000784c0ff */
[----:B------:R-:W-:Y:S04]  /*5a80*/  PLOP3.LUT P0, PT, PT, PT, UP0, 0x80, 0x8 ;  /* 0x000000000008781c */ /* 0x000fe80003f0f008 */
[----:B------:R-:W-:Y:S07]  /*5a90*/  PLOP3.LUT P0, PT, P0, PT, PT, 0x8, 0x80 ;  /* 0x000000000080781c */ /* 0x000fee000070e170 */
[----:B------:R-:W-:Y:S11]  /*5aa0*/  @P2 FSETP.EQ.AND P0, PT, R81, RZ, PT ;  /* 0x000000ff5100220b */ /* 0x000ff60003f02000 */
[----:B------:R-:W-:Y:S02]  /*5ab0*/  @!UPT UIADD3 URZ, UPT, UPT, URZ, URZ, URZ ;  /* 0x000000fffffff290 */ /* 0x000fe4000fffe0ff */
.L_x_120:
[----:B------:R-:W4:Y:S01]  /*5ac0*/  SYNCS.PHASECHK.TRANS64.TRYWAIT P2, [UR6+0x210], R12 ;  /* 0x0002100cff0075a7 */ /* 0x000f220008041106 */
[----:B------:R-:W-:Y:S04]  /*5ad0*/  ELECT P4, URZ, PT ;  /* 0x0000000000ff782f */ /* 0x000fe80003880000 */
[----:B------:R-:W-:Y:S11]  /*5ae0*/  PLOP3.LUT P4, PT, P0, P4, PT, 0xf2, 0x2f ;  /* 0x00000000002f781c */ /* 0x000ff60000789e72 */
[----:B------:R-:W-:Y:S02]  /*5af0*/  @!UPT UIADD3 URZ, UPT, UPT, URZ, URZ, URZ ;  /* 0x000000fffffff290 */ /* 0x000fe4000fffe0ff */
[----:B-1----:R-:W-:Y:S05]  /*5b00*/  @!P4 IADD3 R21, P0, PT, R32, 0x580, RZ ;  /* 0x000005802015c810 */ /* 0x002fea0007f1e0ff */
[----:B------:R-:W-:Y:S01]  /*5b10*/  @!P4 IMAD.X R20, RZ, RZ, R33, P0 ;  /* 0x000000ffff14c224 */ /* 0x000fe200000e0621 */
[----:B----4-:R-:W-:Y:S07]  /*5b20*/  @!P2 BRA `(.L_x_121) ;  /* 0x0000005000e4a947 */ /* 0x010fee0003800000 */
.L_x_242:
[----:B------:R-:W4:Y:S01]  /*5b30*/  LDC.64 R14, c[0x0][0xb10] ;  /* 0x0002c400ff0e7b82 */ /* 0x000f220000000a00 */
[----:B------:R-:W-:Y:S01]  /*5b40*/  @!P4 R2UR UR8, R20 ;  /* 0x000000001408c2ca */ /* 0x000fe200000e0000 */
[----:B------:R-:W-:Y:S01]  /*5b50*/  VOTEU.ALL UP1, P4 ;  /* 0x0000000000ff7886 */ /* 0x000fe20002020000 */
[----:B------:R-:W-:Y:S01]  /*5b60*/  @!P4 R2UR UR9, R21 ;  /* 0x000000001509c2ca */ /* 0x000fe200000e0000 */
[----:B------:R-:W-:Y:S01]  /*5b70*/  UMOV UR10, 0x0 ;  /* 0x00000000000a7882 */ /* 0x000fe20000000000 */
[----:B------:R-:W-:Y:S03]  /*5b80*/  UMOV UR11, 0x10000000 ;  /* 0x10000000000b7882 */ /* 0x000fe60000000000 */
[----:B------:R-:W5:Y:S01]  /*5b90*/  LDC.64 R10, c[0x0][0xb18] ;  /* 0x0002c600ff0a7b82 */ /* 0x000f620000000a00 */
[----:B------:R-:W-:Y:S01]  /*5ba0*/  @!UP1 UIADD3 UR16, UPT, UPT, UR6, 0x400, URZ ;  /* 0x0000040006109890 */ /* 0x000fe2000fffe0ff */
[----:B------:R-:W-:Y:S01]  /*5bb0*/  @P3 SHF.R.U32.HI R28, RZ, 0x10, R25 ;  /* 0x00000010ff1c3819 */ /* 0x000fe20000011619 */
[----:B------:R-:W-:Y:S01]  /*5bc0*/  VOTEU.ALL UP1, P4 ;  /* 0x0000000000ff7886 */ /* 0x000fe20002020000 */
[----:B------:R-:W-:Y:S01]  /*5bd0*/  UMOV UR20, UR36 ;  /* 0x0000002400147c82 */ /* 0x000fe20008000000 */
[----:B------:R-:W-:Y:S03]  /*5be0*/  VIADD R30, R30, 0x1 ;  /* 0x000000011e1e7836 */ /* 0x000fe60000000000 */
[----:B--2---:R-:W2:Y:S01]  /*5bf0*/  @!P1 LDC R0, c[0x0][0xb20] ;  /* 0x0002c800ff009b82 */ /* 0x004ea20000000800 */
[----:B------:R-:W-:Y:S01]  /*5c00*/  IMAD.U32 R21, RZ, RZ, UR8 ;  /* 0x00000008ff157e24 */ /* 0x000fe2000f8e00ff */
[----:B------:R-:W-:Y:S06]  /*5c10*/  UPRMT UR8, UR37, 0x654, UR17 ;  /* 0x0000065425087896 */ /* 0x000fec0008000011 */
[----:B-1----:R-:W1:Y:S01]  /*5c20*/  @!P1 LDC R3, c[0x0][0xb0c] ;  /* 0x0002c300ff039b82 */ /* 0x002e620000000800 */
[----:B------:R-:W-:Y:S01]  /*5c30*/  IMAD.U32 R20, RZ, RZ, UR9 ;  /* 0x00000009ff147e24 */ /* 0x000fe2000f8e00ff */
[----:B------:R-:W-:Y:S04]  /*5c40*/  @!P4 R2UR UR15, R21 ;  /* 0x00000000150fc2ca */ /* 0x000fe800000e0000 */
[----:B------:R-:W-:Y:S01]  /*5c50*/  @!P4 R2UR UR14, R20 ;  /* 0x00000000140ec2ca */ /* 0x000fe200000e0000 */
[----:B------:R-:W-:Y:S11]  /*5c60*/  @!P4 IMAD.MOV.U32 R20, RZ, RZ, 0x2000 ;  /* 0x00002000ff14c424 */ /* 0x000ff600078e00ff */
[----:B------:R-:W-:Y:S01]  /*5c70*/  @!UPT UIADD3 URZ, UPT, UPT, URZ, URZ, URZ ;  /* 0x000000fffffff290 */ /* 0x000fe2000fffe0ff */
[----:B------:R1:W-:Y:S01]  /*5c80*/  @!UP1 UTMALDG.3D [UR16], [UR14], desc[UR10] ;  /* 0x00000a100e0095b4 */ /* 0x0003e20008011000 */
[----:B------:R1:W-:Y:S02]  /*5c90*/  @!P4 SYNCS.ARRIVE.TRANS64.RED.A0TR RZ, [UR6+0x200], R20 ;  /* 0x00020014ffffc9a7 */ /* 0x0003e40008300406 */
[----:B-1----:R-:W-:Y:S01]  /*5ca0*/  @!P1 ISETP.NE.AND P2, PT, R3, 0x1, PT ;  /* 0x000000010300980c */ /* 0x002fe20003f45270 */
[C---:B----4-:R-:W-:Y:S01]  /*5cb0*/  @!P1 IMAD.HI.U32 R14, R13.reuse, R14, RZ ;  /* 0x0000000e0d0e9227 */ /* 0x050fe200078e00ff */
[----:B-----5:R-:W-:Y:S03]  /*5cc0*/  @!P1 ISETP.NE.AND P0, PT, R10, 0x1, PT ;  /* 0x000000010a00980c */ /* 0x020fe60003f05270 */
[C---:B------:R-:W-:Y:S01]  /*5cd0*/  @!P1 IMAD.HI.U32 R11, R8.reuse, R11, RZ ;  /* 0x0000000b080b9227 */ /* 0x040fe200078e00ff */
[----:B------:R-:W-:Y:S04]  /*5ce0*/  @!P1 SHF.R.U32.HI R14, RZ, R15, R14 ;  /* 0x0000000fff0e9219 */ /* 0x000fe8000001160e */
[----:B--2---:R-:W-:Y:S01]  /*5cf0*/  @!P1 SHF.R.U32.HI R9, RZ, R0, R11 ;  /* 0x00000000ff099219 */ /* 0x004fe2000001160b */
[----:B------:R-:W-:Y:S01]  /*5d00*/  SYNCS.ARRIVE.TRANS64.RED.A1T0 RZ, [UR8], RZ ;  /* 0x000000ffffff79a7 */ /* 0x000fe20008100408 */
[----:B------:R-:W-:Y:S02]  /*5d10*/  @!P1 SEL R14, R13, R14, !P2 ;  /* 0x0000000e0d0e9207 */ /* 0x000fe40005000000 */
[----:B------:R-:W-:Y:S01]  /*5d20*/  @!P1 SEL R9, R8, R9, !P0 ;  /* 0x0000000908099207 */ /* 0x000fe20004000000 */
[----:B------:R-:W1:Y:S04]  /*5d30*/  SYNCS.PHASECHK.TRANS64.TRYWAIT P5, [UR6+0x218], R12 ;  /* 0x0002180cff0075a7 */ /* 0x000e6800080a1106 */
[----:B------:R-:W-:Y:S02]  /*5d40*/  @!P1 IMAD.IADD R0, R9, 0x1, -R14 ;  /* 0x0000000109009824 */ /* 0x000fe400078e0a0e */
[----:B------:R-:W-:Y:S02]  /*5d50*/  @!P1 IMAD.IADD R9, R14, 0x1, -R9 ;  /* 0x000000010e099824 */ /* 0x000fe400078e0a09 */
[----:B------:R-:W-:Y:S02]  /*5d60*/  @!P1 IMAD R13, R0, R3, R13 ;  /* 0x00000003000d9224 */ /* 0x000fe400078e020d */
[----:B------:R-:W-:Y:S01]  /*5d70*/  @!P1 IMAD R8, R9, R10, R8 ;  /* 0x0000000a09089224 */ /* 0x000fe200078e0208 */
[----:B-1----:R-:W-:Y:S06]  /*5d80*/  @!P5 BRA `(.L_x_122) ;  /* 0x000000500064d947 */ /* 0x002fec0003800000 */
.L_x_244:
[----:B-1----:R-:W-:Y:S01]  /*5d90*/  @!P4 IADD3 R3, P0, PT, R32, 0x580, RZ ;  /* 0x000005802003c810 */ /* 0x002fe20007f1e0ff */
[----:B------:R-:W-:Y:S01]  /*5da0*/  VOTEU.ALL UP1, P4 ;  /* 0x0000000000ff7886 */ /* 0x000fe20002020000 */
[----:B------:R-:W-:Y:S01]  /*5db0*/  UMOV UR20, 0x0 ;  /* 0x0000000000147882 */ /* 0x000fe20000000000 */
[----:B------:R-:W-:Y:S01]  /*5dc0*/  UMOV UR21, 0x10000000 ;  /* 0x1000000000157882 */ /* 0x000fe20000000000 */
[----:B------:R-:W-:Y:S01]  /*5dd0*/  @!P4 R2UR UR9, R3 ;  /* 0x000000000309c2ca */ /* 0x000fe200000e0000 */
[----:B------:R-:W-:Y:S01]  /*5de0*/  @!P4 IMAD.X R0, RZ, RZ, R33, P0 ;  /* 0x000000ffff00c224 */ /* 0x000fe200000e0621 */
[----:B------:R-:W-:Y:S01]  /*5df0*/  @!UP1 UIADD3 UR10, UPT, UPT, UR18, 0x40, URZ ;  /* 0x00000040120a9890 */ /* 0x000fe2000fffe0ff */
[----:B------:R-:W-:Y:S01]  /*5e00*/  ISETP.NE.AND P0, PT, R30, 0x2, PT ;  /* 0x000000021e00780c */ /* 0x000fe20003f05270 */
[----:B------:R-:W-:Y:S01]  /*5e10*/  UMOV UR11, UR19 ;  /* 0x00000013000b7c82 */ /* 0x000fe20008000000 */
[----:B------:R-:W-:Y:S01]  /*5e20*/  UMOV UR12, UR36 ;  /* 0x00000024000c7c82 */ /* 0x000fe20008000000 */
[----:B------:R-:W-:Y:S01]  /*5e30*/  @!P4 R2UR UR8, R0 ;  /* 0x000000000008c2ca */ /* 0x000fe200000e0000 */
[----:B------:R-:W-:Y:S01]  /*5e40*/  IMAD.IADD R20, R8, 0x1, R147 ;  /* 0x0000000108147824 */ /* 0x000fe200078e0293 */
[----:B------:R-:W-:Y:S01]  /*5e50*/  @P3 R2UR UR36, R28 ;  /* 0x000000001c2432ca */ /* 0x000fe200000e0000 */
[----:B------:R-:W-:Y:S01]  /*5e60*/  IMAD.IADD R21, R13, 0x1, R170 ;  /* 0x000000010d157824 */ /* 0x000fe200078e02aa */
[----:B------:R-:W-:Y:S02]  /*5e70*/  SEL R0, RZ, 0x1, P0 ;  /* 0x00000001ff007807 */ /* 0x000fe40000000000 */
[----:B------:R-:W-:Y:S01]  /*5e80*/  LOP3.LUT R31, R31, 0x1, RZ, 0x3c, !PT ;  /* 0x000000011f1f7812 */ /* 0x000fe200078e3cff */
[----:B------:R-:W-:Y:S01]  /*5e90*/  IMAD.U32 R10, RZ, RZ, UR9 ;  /* 0x00000009ff0a7e24 */ /* 0x000fe2000f8e00ff */
[----:B------:R-:W-:Y:S01]  /*5ea0*/  @!UP1 UIADD3 UR9, UPT, UPT, UR6, 0x208, URZ ;  /* 0x0000020806099890 */ /* 0x000fe2000fffe0ff */
[----:B------:R-:W-:Y:S02]  /*5eb0*/  LOP3.LUT R29, R29, R0, RZ, 0x3c, !PT ;  /* 0x000000001d1d7212 */ /* 0x000fe400078e3cff */
[----:B------:R-:W-:Y:S02]  /*5ec0*/  SEL R30, R30, RZ, P0 ;  /* 0x000000ff1e1e7207 */ /* 0x000fe40000000000 */
[----:B------:R-:W-:Y:S01]  /*5ed0*/  IMAD.U32 R11, RZ, RZ, UR8 ;  /* 0x00000008ff0b7e24 */ /* 0x000fe2000f8e00ff */
[----:B------:R-:W-:Y:S01]  /*5ee0*/  @!P4 R2UR UR14, R10 ;  /* 0x000000000a0ec2ca */ /* 0x000fe200000e0000 */
[----:B------:R-:W-:Y:S01]  /*5ef0*/  @!UP1 UIADD3 UR8, UPT, UPT, UR6, 0x2400, URZ ;  /* 0x0000240006089890 */ /* 0x000fe2000fffe0ff */
[----:B------:R-:W-:Y:S02]  /*5f00*/  VOTEU.ALL UP1, P4 ;  /* 0x0000000000ff7886 */ /* 0x000fe40002020000 */
[----:B------:R-:W-:Y:S11]  /*5f10*/  @!P4 R2UR UR15, R11 ;  /* 0x000000000b0fc2ca */ /* 0x000ff600000e0000 */
[----:B------:R-:W-:Y:S02]  /*5f20*/  @!UPT UIADD3 URZ, UPT, UPT, URZ, URZ, URZ ;  /* 0x000000fffffff290 */ /* 0x000fe4000fffe0ff */
[----:B------:R2:W-:Y:S01]  /*5f30*/  @!UP1 UTMALDG.3D [UR8], [UR14], desc[UR20] ;  /* 0x000014080e0095b4 */ /* 0x0005e20008011000 */
[----:B------:R2:W-:Y:S01]  /*5f40*/  @!P4 SYNCS.ARRIVE.TRANS64.RED.A0TR RZ, [UR6+0x208], R23 ;  /* 0x00020817ffffc9a7 */ /* 0x0005e20008300406 */
[----:B------:R-:W-:Y:S01]  /*5f50*/  UPLOP3.LUT UP1, UPT, UPT, UPT, UPT, 0x80, 0x8 ;  /* 0x000000000008789c */ /* 0x000fe20003f2f070 */
[----:B------:R-:W-:Y:S01]  /*5f60*/  SYNCS.ARRIVE.TRANS64.RED.A1T0 RZ, [UR13], RZ ;  /* 0x000000ffffff79a7 */ /* 0x000fe2000810040d */
[----:B------:R-:W-:Y:S09]  /*5f70*/  @P3 BRA `(.L_x_123) ;  /* 0xfffffff400503947 */ /* 0x000ff2000383ffff */
[----:B------:R-:W-:-:S04]  /*5f80*/  SHF.L.U32 R3, R31, 0x1f, RZ ;  /* 0x0000001f1f037819 */ /* 0x000fc800000006ff */
[----:B------:R-:W1:Y:S02]  /*5f90*/  SYNCS.PHASECHK.TRANS64.TRYWAIT P0, [UR6+0x210], R3 ;  /* 0x00021003ff0075a7 */ /* 0x000e640008001106 */
[----:B-1----:R-:W-:Y:S05]  /*5fa0*/  @!P0 BRA `(.L_x_124) ;  /* 0x0000004c00f48947 */ /* 0x002fea0003800000 */
.L_x_246:
[----:B-1----:R-:W-:-:S07]  /*5fb0*/  MOV R0, UR6 ;  /* 0x0000000600007c02 */ /* 0x002fce0008000f00 */
.L_x_125:
[----:B-1----:R-:W-:-:S04]  /*5fc0*/  SHF.L.U32 R3, R31, 0x1f, RZ ;  /* 0x0000001f1f037819 */ /* 0x002fc800000006ff */
[----:B------:R1:W4:Y:S03]  /*5fd0*/  SYNCS.PHASECHK.TRANS64.TRYWAIT P0, [R0+URZ+0x218], R3 ;  /* 0x00021803000075a7 */ /* 0x00032600080011ff */
[----:B----4-:R-:W-:Y:S05]  /*5fe0*/  @!P0 NANOSLEEP.SYNCS 0x989680 ;  /* 0x009896800000895d */ /* 0x010fea0003900000 */
[----:B------:R-:W4:Y:S02]  /*5ff0*/  @!P0 SYNCS.PHASECHK.TRANS64 P0, [R0+URZ+0x218], R3 ;  /* 0x00021803000085a7 */ /* 0x000f2400080010ff */
[----:B--2-4-:R-:W-:Y:S05]  /*6000*/  @P0 EXIT ;  /* 0x000000000000094d */ /* 0x014fea0003800000 */
[----:B------:R-:W-:Y:S05]  /*6010*/  BRA `(.L_x_125) ;  /* 0xfffffffc00e87947 */ /* 0x000fea000383ffff */
.L_x_114:
[----:B------:R-:W-:-:S06]  /*6020*/  UISETP.GE.AND UP1, UPT, UR10, 0x4, UPT ;  /* 0x000000040a00788c */ /* 0x000fcc000bf26270 */
[----:B------:R-:W-:-:S13]  /*6030*/  PLOP3.LUT P0, PT, PT, PT, UP1, 0x80, 0x8 ;  /* 0x000000000008781c */ /* 0x000fda0003f0f018 */
[----:B------:R-:W-:Y:S05]  /*6040*/  @!P0 EXIT ;  /* 0x000000000000894d */ /* 0x000fea0003800000 */
[----:B------:R-:W-:Y:S01]  /*6050*/  BAR.SYNC.DEFER_BLOCKING 0x6, 0xa0 ;  /* 0x0182800000007b1d */ /* 0x000fe20000010000 */
[C---:B------:R-:W-:Y:S01]  /*6060*/  IMAD.SHL.U32 R3, R189.reuse, 0x40, RZ ;  /* 0x00000040bd037824 */ /* 0x040fe200078e00ff */
[C---:B------:R-:W-:Y:S01]  /*6070*/  LOP3.LUT R193, R189.reuse, 0x60, RZ, 0xc0, !PT ;  /* 0x00000060bdc17812 */ /* 0x040fe200078ec0ff */
[C---:B------:R-:W-:Y:S01]  /*6080*/  IMAD.SHL.U32 R172, R189.reuse, 0x8, RZ ;  /* 0x00000008bdac7824 */ /* 0x040fe200078e00ff */
[C---:B------:R-:W-:Y:S01]  /*6090*/  LOP3.LUT R191, R189.reuse, 0x2, RZ, 0xc0, !PT ;  /* 0x00000002bdbf7812 */ /* 0x040fe200078ec0ff */
[----:B------:R-:W-:Y:S01]  /*60a0*/  IMAD.U32 R79, R189, 0x10000, RZ ;  /* 0x00010000bd4f7824 */ /* 0x000fe200078e00ff */
[----:B------:R-:W-:Y:S02]  /*60b0*/  UMOV UR49, 0x400 ;  /* 0x0000040000317882 */ /* 0x000fe40000000000 */
[----:B------:R-:W1:Y:S01]  /*60c0*/  LDC R177, c[0x0][0x370] ;  /* 0x0000dc00ffb17b82 */ /* 0x000e620000000800 */
[----:B------:R-:W-:Y:S01]  /*60d0*/  ULEA UR49, UR37, UR49, 0x18 ;  /* 0x0000003125317291 */ /* 0x000fe2000f8ec0ff */
[----:B------:R-:W-:Y:S01]  /*60e0*/  LOP3.LUT R5, R3, 0x180, RZ, 0xc0, !PT ;  /* 0x0000018003057812 */ /* 0x000fe200078ec0ff */
[----:B------:R-:W-:Y:S01]  /*60f0*/  HFMA2 R196, -RZ, RZ, 0, 0 ;  /* 0x00000000ffc47431 */ /* 0x000fe200000001ff */
[----:B------:R-:W-:Y:S01]  /*6100*/  LOP3.LUT R79, R79, 0x600000, RZ, 0xc0, !PT ;  /* 0x006000004f4f7812 */ /* 0x000fe200078ec0ff */
[----:B------:R-:W-:Y:S01]  /*6110*/  UIADD3 UR4, UPT, UPT, UR49, 0x4400, URZ ;  /* 0x0000440031047890 */ /* 0x000fe2000fffe0ff */
[----:B------:R-:W-:Y:S01]  /*6120*/  LOP3.LUT R172, R5, 0x30, R172, 0xf8, !PT ;  /* 0x0000003005ac7812 */ /* 0x000fe200078ef8ac */
[----:B------:R-:W-:Y:S01]  /*6130*/  IMAD.MOV.U32 R76, RZ, RZ, RZ ;  /* 0x000000ffff4c7224 */ /* 0x000fe200078e00ff */
[----:B------:R-:W2:Y:S01]  /*6140*/  LDC R74, c[0x0][0xb0c] ;  /* 0x0002c300ff4a7b82 */ /* 0x000ea20000000800 */
[----:B------:R-:W-:-:S02]  /*6150*/  LOP3.LUT R189, R189, 0x4, RZ, 0xc0, !PT ;  /* 0x00000004bdbd7812 */ /* 0x000fc400078ec0ff */
[----:B------:R-:W-:Y:S02]  /*6160*/  CS2R R182, SRZ ;  /* 0x0000000000b67805 */ /* 0x000fe4000001ff00 */
[----:B------:R-:W-:Y:S02]  /*6170*/  LOP3.LUT R172, R172, 0x1e40, R3, 0xf8, !PT ;  /* 0x00001e40acac7812 */ /* 0x000fe400078ef803 */
[----:B------:R-:W-:Y:S02]  /*6180*/  CS2R R180, SRZ ;  /* 0x0000000000b47805 */ /* 0x000fe4000001ff00 */
[----:B------:R-:W-:Y:S01]  /*6190*/  IADD3 R188, PT, PT, -R189, 0x2, RZ ;  /* 0x00000002bdbc7810 */ /* 0x000fe20007ffe1ff */
[----:B------:R-:W-:Y:S01]  /*61a0*/  IMAD.MOV R176, RZ, RZ, -R191 ;  /* 0x000000ffffb07224 */ /* 0x000fe200078e0abf */
[----:B------:R-:W-:Y:S01]  /*61b0*/  MOV R192, UR4 ;  /* 0x0000000400c07c02 */ /* 0x000fe20008000f00 */
[----:B------:R-:W3:Y:S01]  /*61c0*/  LDC R174, c[0x0][0xb20] ;  /* 0x0002c800ffae7b82 */ /* 0x000ee20000000800 */
[----:B------:R-:W4:Y:S01]  /*61d0*/  LDS R0, [UR49+0x2e0] ;  /* 0x0002e031ff007984 */ /* 0x000f220008000800 */
[----:B------:R-:W-:Y:S01]  /*61e0*/  VIADD R190, R172, UR49 ;  /* 0x00000031acbe7c36 */ /* 0x000fe20008000000 */
[----:B------:R-:W1:Y:S01]  /*61f0*/  LDCU.64 UR52, c[0x0][0x348] ;  /* 0x00006900ff3477ac */ /* 0x000e620008000a00 */
[----:B------:R-:W-:-:S02]  /*6200*/  IMAD.MOV R175, RZ, RZ, -R189 ;  /* 0x000000ffffaf7224 */ /* 0x000fc400078e0abd */
[----:B------:R-:W-:Y:S01]  /*6210*/  VIADD R190, R190, 0x400 ;  /* 0x00000400bebe7836 */ /* 0x000fe20000000000 */
[----:B------:R-:W1:Y:S01]  /*6220*/  LDCU.64 UR38, c[0x0][0x888] ;  /* 0x00011100ff2677ac */ /* 0x000e620008000a00 */
[----:B------:R-:W1:Y:S01]  /*6230*/  LDC R73, c[0x0][0xb30] ;  /* 0x0002cc00ff497b82 */ /* 0x000e620000000800 */
[----:B------:R-:W1:Y:S01]  /*6240*/  LDCU.64 UR44, c[0x0][0x890] ;  /* 0x00011200ff2c77ac */ /* 0x000e620008000a00 */
[----:B------:R-:W-:-:S06]  /*6250*/  UIADD3 UR48, UPT, UPT, UR49, 0x400, URZ ;  /* 0x0000040031307890 */ /* 0x000fcc000fffe0ff */
[----:B------:R-:W1:Y:S08]  /*6260*/  LDC.64 R168, c[0x0][0xb10] ;  /* 0x0002c400ffa87b82 */ /* 0x000e700000000a00 */
[----:B------:R-:W1:Y:S08]  /*6270*/  LDC.64 R70, c[0x0][0xb18] ;  /* 0x0002c600ff467b82 */ /* 0x000e700000000a00 */
[----:B------:R-:W1:Y:S08]  /*6280*/  LDC.64 R68, c[0x0][0xb28] ;  /* 0x0002ca00ff447b82 */ /* 0x000e700000000a00 */
[----:B------:R-:W1:Y:S01]  /*6290*/  LDC.64 R166, c[0x0][0x8b0] ;  /* 0x00022c00ffa67b82 */ /* 0x000e620000000a00 */
[----:B----4-:R-:W-:-:S07]  /*62a0*/  IMAD.IADD R79, R0, 0x1, R79 ;  /* 0x00000001004f7824 */ /* 0x010fce00078e024f */
[----:B------:R-:W4:Y:S08]  /*62b0*/  LDC.64 R164, c[0x0][0x8a8] ;  /* 0x00022a00ffa47b82 */ /* 0x000f300000000a00 */
[----:B--23--:R-:W1:Y:S02]  /*62c0*/  LDC R178, c[0x0][0x374] ;  /* 0x0000dd00ffb27b82 */ /* 0x00ce640000000800 */
.L_x_152:
[----:B------:R-:W-:Y:S02]  /*62d0*/  LEA R0, R196, UR49, 0x3 ;  /* 0x00000031c4007c11 */ /* 0x000fe4000f8e18ff */
[----:B------:R-:W-:Y:S02]  /*62e0*/  SHF.L.U32 R3, R182, 0x1f, RZ ;  /* 0x0000001fb6037819 */ /* 0x000fe400000006ff */
[----:B-1----:R-:W-:Y:S02]  /*62f0*/  LEA R16, R196, UR49, 0x4 ;  /* 0x00000031c4107c11 */ /* 0x002fe4000f8e20ff */
[----:B------:R-:W2:Y:S02]  /*6300*/  SYNCS.PHASECHK.TRANS64.TRYWAIT P0, [R0+URZ+0x230], R3 ;  /* 0x00023003000075a7 */ /* 0x000ea400080011ff */
[----:B--2---:R-:W-:Y:S05]  /*6310*/  @!P0 BRA `(.L_x_126) ;  /* 0x0000004c00308947 */ /* 0x004fea0003800000 */
.L_x_247:
[----:B------:R-:W3:Y:S01]  /*6320*/  LDC.64 R12, c[0x0][0xb10] ;  /* 0x0002c400ff0c7b82 */ /* 0x000ee20000000a00 */
[----:B------:R-:W4:Y:S01]  /*6330*/  LDS.128 R16, [R16+0x2c0] ;  /* 0x0002c00010107984 */ /* 0x000f220000000c00 */
[----:B-1----:R-:W-:Y:S01]  /*6340*/  ISETP.NE.AND P1, PT, R73, 0x1, PT ;  /* 0x000000014900780c */ /* 0x002fe20003f25270 */
[----:B--2---:R-:W-:Y:S01]  /*6350*/  VIADD R0, R0, 0x240 ;  /* 0x0000024000007836 */ /* 0x004fe20000000000 */
[----:B------:R-:W-:Y:S04]  /*6360*/  ISETP.GE.AND P0, PT, R72, 0x1, PT ;  /* 0x000000014800780c */ /* 0x000fe80003f06270 */
[----:B------:R-:W1:Y:S01]  /*6370*/  LDC.64 R10, c[0x0][0xb18] ;  /* 0x0002c600ff0a7b82 */ /* 0x000e620000000a00 */
[----:B------:R-:W-:Y:S01]  /*6380*/  PRMT R0, RZ, 0x654, R0 ;  /* 0x00000654ff007816 */ /* 0x000fe20000000000 */
[----:B------:R-:W-:Y:S01]  /*6390*/  @!PT LDS RZ, [RZ] ;  /* 0x00000000fffff984 */ /* 0x000fe20000000800 */
[----:B------:R-:W-:Y:S01]  /*63a0*/  @!PT LDS RZ, [RZ] ;  /* 0x00000000fffff984 */ /* 0x000fe20000000800 */
[----:B------:R-:W-:Y:S01]  /*63b0*/  @!PT LDS RZ, [RZ] ;  /* 0x00000000fffff984 */ /* 0x000fe20000000800 */
[----:B------:R-:W-:Y:S01]  /*63c0*/  @!PT LDS RZ, [RZ] ;  /* 0x00000000fffff984 */ /* 0x000fe20000000800 */
[----:B------:R2:W-:Y:S06]  /*63d0*/  MEMBAR.ALL.CTA ;  /* 0x0000000000007992 */ /* 0x0005ec0000008000 */
[----:B--2---:R-:W2:Y:S01]  /*63e0*/  FENCE.VIEW.ASYNC.S ;  /* 0x00000000000073c6 */ /* 0x004ea20000000000 */
[----:B------:R-:W1:Y:S08]  /*63f0*/  @!P1 LDC R14, c[0x0][0xb20] ;  /* 0x0002c800ff0e9b82 */ /* 0x000e700000000800 */
[----:B------:R-:W1:Y:S01]  /*6400*/  @!P1 LDC R9, c[0x0][0xb0c] ;  /* 0x0002c300ff099b82 */ /* 0x000e620000000800 */
[----:B--2---:R2:W-:Y:S01]  /*6410*/  SYNCS.ARRIVE.TRANS64.RED.A1T0 RZ, [R0+URZ], RZ ;  /* 0x000000ff00ff79a7 */ /* 0x0045e200081004ff */
[----:B----4-:R-:W-:Y:S04]  /*6420*/  LOP3.LUT P4, RZ, R18, 0x1, RZ, 0xc0, !PT ;  /* 0x0000000112ff7812 */ /* 0x010fe8000788c0ff */
[----:B------:R-:W-:Y:S09]  /*6430*/  P2R R194, PR, RZ, 0x10 ;  /* 0x00000010ffc27803 */ /* 0x000ff20000000000 */
[----:B------:R-:W-:Y:S02]  /*6440*/  @P4 MOV R77, R16 ;  /* 0x00000010004d4202 */ /* 0x000fe40000000f00 */
[----:B------:R-:W-:Y:S01]  /*6450*/  @P4 LOP3.LUT R75, R17, 0xffff, RZ, 0xc0, !PT ;  /* 0x0000ffff114b4812 */ /* 0x000fe200078ec0ff */
[----:B--23--:R-:W-:Y:S06]  /*6460*/  @!P0 BRA `(.L_x_127) ;  /* 0x0000000000a48947 */ /* 0x00cfec0003800000 */
[----:B------:R-:W-:Y:S01]  /*6470*/  IMAD.HI.U32 R23, R178, R71, RZ ;  /* 0x00000047b2177227 */ /* 0x000fe200078e00ff */
[----:B------:R-:W-:Y:S02]  /*6480*/  ISETP.NE.AND P0, PT, R70, 0x1, PT ;  /* 0x000000014600780c */ /* 0x000fe40003f05270 */
[----:B------:R-:W-:Y:S01]  /*6490*/  ISETP.NE.AND P2, PT, R72, 0x1, PT ;  /* 0x000000014800780c */ /* 0x000fe20003f45270 */
[----:B------:R-:W-:Y:S01]  /*64a0*/  IMAD.HI.U32 R22, R177, R168, RZ ;  /* 0x000000a8b1167227 */ /* 0x000fe200078e00ff */
[----:B------:R-:W-:Y:S02]  /*64b0*/  SHF.R.U32.HI R23, RZ, R174, R23 ;  /* 0x000000aeff177219 */ /* 0x000fe40000011617 */
[----:B------:R-:W-:Y:S01]  /*64c0*/  ISETP.NE.AND P3, PT, R74, 0x1, PT ;  /* 0x000000014a00780c */ /* 0x000fe20003f65270 */
[----:B------:R-:W-:Y:S01]  /*64d0*/  IMAD.HI.U32 R26, R77, R168, RZ ;  /* 0x000000a84d1a7227 */ /* 0x000fe200078e00ff */
[----:B------:R-:W-:Y:S02]  /*64e0*/  SHF.R.U32.HI R22, RZ, R169, R22 ;  /* 0x000000a9ff167219 */ /* 0x000fe40000011616 */
[----:B------:R-:W-:Y:S01]  /*64f0*/  SEL R3, R178, R23, !P0 ;  /* 0x00000017b2037207 */ /* 0x000fe20004000000 */
[----:B------:R-:W-:Y:S01]  /*6500*/  IMAD.HI.U32 R23, R75, R71, RZ ;  /* 0x000000474b177227 */ /* 0x000fe200078e00ff */
[----:B------:R-:W-:Y:S02]  /*6510*/  SEL R7, R177, R22, !P3 ;  /* 0x00000016b1077207 */ /* 0x000fe40005800000 */
[----:B------:R-:W-:Y:S01]  /*6520*/  SHF.R.U32.HI R26, RZ, R169, R26 ;  /* 0x000000a9ff1a7219 */ /* 0x000fe2000001161a */
[-C--:B------:R-:W-:Y:S04]  /*6530*/  IMAD.HI.U32 R22, R3, R68.reuse, RZ ;  /* 0x0000004403167227 */ /* 0x080fe800078e00ff */
[----:B------:R-:W-:Y:S01]  /*6540*/  IMAD.HI.U32 R24, R7, R68, RZ ;  /* 0x0000004407187227 */ /* 0x000fe200078e00ff */
[-C--:B------:R-:W-:Y:S02]  /*6550*/  @P2 SHF.R.U32.HI R3, RZ, R69.reuse, R22 ;  /* 0x00000045ff032219 */ /* 0x080fe40000011616 */
[----:B------:R-:W-:Y:S02]  /*6560*/  SHF.R.U32.HI R22, RZ, R174, R23 ;  /* 0x000000aeff167219 */ /* 0x000fe40000011617 */
[----:B------:R-:W-:Y:S01]  /*6570*/  @P2 SHF.R.U32.HI R7, RZ, R69, R24 ;  /* 0x00000045ff072219 */ /* 0x000fe20000011618 */
[C---:B------:R-:W-:Y:S01]  /*6580*/  IMAD R2, R72.reuse, R3, RZ ;  /* 0x0000000348027224 */ /* 0x040fe200078e02ff */
[----:B------:R-:W-:Y:S02]  /*6590*/  SEL R5, R75, R22, !P0 ;  /* 0x000000164b057207 */ /* 0x000fe40004000000 */
[----:B------:R-:W-:Y:S01]  /*65a0*/  SEL R3, R77, R26, !P3 ;  /* 0x0000001a4d037207 */ /* 0x000fe20005800000 */
[----:B------:R-:W-:Y:S01]  /*65b0*/  IMAD R4, R72, R7, RZ ;  /* 0x0000000748047224 */ /* 0x000fe200078e02ff */
[C---:B------:R-:W-:Y:S01]  /*65c0*/  ISETP.GE.AND P0, PT, R5.reuse, R2, PT ;  /* 0x000000020500720c */ /* 0x040fe20003f06270 */
[----:B------:R-:W-:Y:S03]  /*65d0*/  IMAD.HI.U32 R6, R5, R68, RZ ;  /* 0x0000004405067227 */ /* 0x000fe600078e00ff */
[----:B------:R-:W-:Y:S01]  /*65e0*/  ISETP.GE.OR P0, PT, R3, R4, P0 ;  /* 0x000000040300720c */ /* 0x000fe20000706670 */
[----:B------:R-:W-:Y:S01]  /*65f0*/  IMAD.MOV R4, RZ, RZ, -R3 ;  /* 0x000000ffff047224 */ /* 0x000fe200078e0a03 */
[-C--:B------:R-:W-:Y:S03]  /*6600*/  SHF.R.U32.HI R6, RZ, R69.reuse, R6 ;  /* 0x00000045ff067219 */ /* 0x080fe60000011606 */
[----:B------:R-:W-:Y:S01]  /*6610*/  IMAD R77, R74, R4, R77 ;  /* 0x000000044a4d7224 */ /* 0x000fe200078e024d */
[----:B------:R-:W-:Y:S05]  /*6620*/  SEL R15, R5, R6, !P2 ;  /* 0x00000006050f7207 */ /* 0x000fea0005000000 */
[----:B------:R-:W-:Y:S02]  /*6630*/  IMAD.MOV R6, RZ, RZ, -R15 ;  /* 0x000000ffff067224 */ /* 0x000fe400078e0a0f */
[C---:B------:R-:W-:Y:S04]  /*6640*/  @!P0 IMAD.HI.U32 R2, R3.reuse, R68, RZ ;  /* 0x0000004403028227 */ /* 0x040fe800078e00ff */
[----:B------:R-:W-:Y:S01]  /*6650*/  IMAD R6, R72, R6, R5 ;  /* 0x0000000648067224 */ /* 0x000fe200078e0205 */
[----:B------:R-:W-:Y:S04]  /*6660*/  @!P0 SHF.R.U32.HI R2, RZ, R69, R2 ;  /* 0x00000045ff028219 */ /* 0x000fe80000011602 */
[----:B------:R-:W-:Y:S02]  /*6670*/  @!P0 SEL R0, R3, R2, !P2 ;  /* 0x0000000203008207 */ /* 0x000fe40005000000 */
[----:B------:R-:W-:Y:S02]  /*6680*/  IADD3 R2, PT, PT, -R5, RZ, RZ ;  /* 0x000000ff05027210 */ /* 0x000fe40007ffe1ff */
[----:B------:R-:W-:Y:S01]  /*6690*/  @!P0 IADD3 R8, PT, PT, R15, -R0, RZ ;  /* 0x800000000f088210 */ /* 0x000fe20007ffe0ff */
[----:B------:R-:W-:Y:S02]  /*66a0*/  @!P0 IMAD R0, R7, R6, R0 ;  /* 0x0000000607008224 */ /* 0x000fe400078e0200 */
[----:B------:R-:W-:Y:S02]  /*66b0*/  IMAD R75, R70, R2, R75 ;  /* 0x00000002464b7224 */ /* 0x000fe400078e024b */
[----:B------:R-:W-:Y:S02]  /*66c0*/  @!P0 IMAD R5, R8, R72, R3 ;  /* 0x0000004808058224 */ /* 0x000fe400078e0203 */
[----:B------:R-:W-:Y:S04]  /*66d0*/  @!P0 IMAD.MOV.U32 R3, RZ, RZ, R0 ;  /* 0x000000ffff038224 */ /* 0x000fe800078e0000 */
[----:B------:R-:W-:Y:S02]  /*66e0*/  IMAD R77, R3, R74, R77 ;  /* 0x0000004a034d7224 */ /* 0x000fe400078e024d */
[----:B------:R-:W-:Y:S07]  /*66f0*/  IMAD R75, R5, R70, R75 ;  /* 0x00000046054b7224 */ /* 0x000fee00078e024b */
.L_x_127:
[----:B-1----:R-:W-:Y:S01]  /*6700*/  @!P1 ISETP.NE.AND P0, PT, R10, 0x1, PT ;  /* 0x000000010a00980c */ /* 0x002fe20003f05270 */
[----:B------:R-:W-:Y:S01]  /*6710*/  @!P1 IMAD.HI.U32 R0, R77, R12, RZ ;  /* 0x0000000c4d009227 */ /* 0x000fe200078e00ff */
[----:B------:R-:W-:Y:S01]  /*6720*/  @!P1 ISETP.NE.AND P2, PT, R9, 0x1, PT ;  /* 0x000000010900980c */ /* 0x000fe20003f45270 */
[----:B------:R-:W-:Y:S01]  /*6730*/  ULOP3.LUT UP0, URZ, UR48, 0x1b0, URZ, 0xc0, !UPT ;  /* 0x000001b030ff7892 */ /* 0x000fe2000f80c0ff */
[----:B------:R-:W-:Y:S01]  /*6740*/  R2UR UR42, R21 ;  /* 0x00000000152a72ca */ /* 0x000fe200000e0000 */
[----:B------:R-:W-:Y:S01]  /*6750*/  @!P1 IMAD.HI.U32 R3, R75, R11, RZ ;  /* 0x0000000b4b039227 */ /* 0x000fe200078e00ff */
[----:B------:R-:W-:Y:S02]  /*6760*/  @!P1 SHF.R.U32.HI R0, RZ, R13, R0 ;  /* 0x0000000dff009219 */ /* 0x000fe40000011600 */
[----:B------:R-:W-:Y:S01]  /*6770*/  R2UR UR41, R20 ;  /* 0x00000000142972ca */ /* 0x000fe200000e0000 */
[----:B------:R-:W-:Y:S01]  /*6780*/  VIADD R196, R196, 0x1 ;  /* 0x00000001c4c47836 */ /* 0x000fe20000000000 */
[----:B------:R-:W-:Y:S02]  /*6790*/  @!P1 SHF.R.U32.HI R2, RZ, R14, R3 ;  /* 0x0000000eff029219 */ /* 0x000fe40000011603 */
[----:B------:R-:W-:Y:S02]  /*67a0*/  @!P1 SEL R3, R77, R0, !P2 ;  /* 0x000000004d039207 */ /* 0x000fe40005000000 */
[----:B------:R-:W-:Y:S02]  /*67b0*/  @!P1 SEL R2, R75, R2, !P0 ;  /* 0x000000024b029207 */ /* 0x000fe40004000000 */
[----:B------:R-:W-:Y:S01]  /*67c0*/  @P4 SHF.R.U32.HI R179, RZ, 0x10, R17 ;  /* 0x00000010ffb34819 */ /* 0x000fe20000011611 */
[----:B------:R-:W-:Y:S02]  /*67d0*/  USHF.L.U32 UR42, UR42, 0x7, URZ ;  /* 0x000000072a2a7899 */ /* 0x000fe400080006ff */
[----:B------:R-:W-:Y:S02]  /*67e0*/  @!P1 IMAD.IADD R0, R2, 0x1, -R3 ;  /* 0x0000000102009824 */ /* 0x000fe400078e0a03 */
[----:B------:R-:W-:Y:S01]  /*67f0*/  @!P1 IMAD.IADD R2, R3, 0x1, -R2 ;  /* 0x0000000103029824 */ /* 0x000fe200078e0a02 */
[----:B------:R-:W-:Y:S01]  /*6800*/  USHF.L.U32 UR41, UR41, 0x7, URZ ;  /* 0x0000000729297899 */ /* 0x000fe200080006ff */
[----:B------:R-:W-:Y:S02]  /*6810*/  @!P1 IMAD R77, R0, R9, R77 ;  /* 0x00000009004d9224 */ /* 0x000fe400078e024d */
[----:B------:R-:W-:Y:S01]  /*6820*/  @!P1 IMAD R75, R2, R10, R75 ;  /* 0x0000000a024b9224 */ /* 0x000fe200078e024b */
[----:B------:R-:W-:Y:S08]  /*6830*/  BRA.U !UP0, `(.L_x_128) ;  /* 0x0000000108407547 */ /* 0x000ff0000b800000 */
[----:B------:R-:W1:Y:S01]  /*6840*/  LDCU.64 UR8, c[0x4][0x80] ;  /* 0x01001000ff0877ac */ /* 0x000e620008000a00 */
[----:B------:R-:W-:Y:S01]  /*6850*/  MOV R3, 0x0 ;  /* 0x0000000000037802 */ /* 0x000fe20000000f00 */
[----:B------:R-:W-:Y:S02]  /*6860*/  HFMA2 R12, -RZ, RZ, 0, 5.9604644775390625e-08 ;  /* 0x00000001ff0c7431 */ /* 0x000fe400000001ff */
[----:B------:R-:W-:Y:S02]  /*6870*/  IMAD.MOV.U32 R8, RZ, RZ, 0x70 ;  /* 0x00000070ff087424 */ /* 0x000fe400078e00ff */
[----:B------:R-:W-:Y:S01]  /*6880*/  IMAD.MOV.U32 R13, RZ, RZ, RZ ;  /* 0x000000ffff0d7224 */ /* 0x000fe200078e00ff */
[----:B------:R-:W2:Y:S01]  /*6890*/  LDCU.64 UR6, c[0x4][0x88] ;  /* 0x01001100ff0677ac */ /* 0x000ea20008000a00 */
[----:B------:R-:W3:Y:S01]  /*68a0*/  LDC.64 R2, c[0x4][R3] ;  /* 0x0100000003027b82 */ /* 0x000ee20000000a00 */
[----:B------:R-:W4:Y:S01]  /*68b0*/  LDCU.64 UR4, c[0x4][0x8] ;  /* 0x01000100ff0477ac */ /* 0x000f220008000a00 */
[----:B-1----:R-:W-:Y:S01]  /*68c0*/  MOV R5, UR9 ;  /* 0x0000000900057c02 */ /* 0x002fe20008000f00 */
[----:B------:R-:W-:Y:S01]  /*68d0*/  IMAD.U32 R4, RZ, RZ, UR8 ;  /* 0x00000008ff047e24 */ /* 0x000fe2000f8e00ff */
[----:B--2---:R-:W-:Y:S01]  /*68e0*/  MOV R7, UR7 ;  /* 0x0000000700077c02 */ /* 0x004fe20008000f00 */
[----:B------:R-:W-:Y:S01]  /*68f0*/  IMAD.U32 R6, RZ, RZ, UR6 ;  /* 0x00000006ff067e24 */ /* 0x000fe2000f8e00ff */
[----:B----4-:R-:W-:Y:S01]  /*6900*/  MOV R11, UR5 ;  /* 0x00000005000b7c02 */ /* 0x010fe20008000f00 */
[----:B------:R-:W-:Y:S02]  /*6910*/  IMAD.U32 R10, RZ, RZ, UR4 ;  /* 0x00000004ff0a7e24 */ /* 0x000fe4000f8e00ff */
[----:B------:R-:W-:Y:S07]  /*6920*/  LEPC R20, `(.L_x_128) ;  /* 0x000000001014794e */ /* 0x000fee0000000000 */
[----:B---3-5:R-:W-:Y:S05]  /*6930*/  CALL.ABS.NOINC R2 ;  /* 0x0000000002007343 */ /* 0x028fea0003c00000 */
.L_x_128:
[----:B------:R-:W-:Y:S01]  /*6940*/  LOP3.LUT P0, RZ, R192, 0x1b0, RZ, 0xc0, !PT ;  /* 0x000001b0c0ff7812 */ /* 0x000fe2000780c0ff */
[----:B------:R-:W-:Y:S11]  /*6950*/  BSSY.RECONVERGENT B6, `(.L_x_129) ;  /* 0x0000013000067945 */ /* 0x000ff60003800200 */
[----:B------:R-:W-:Y:S01]  /*6960*/  @!UPT UIADD3 URZ, UPT, UPT, URZ, URZ, URZ ;  /* 0x000000fffffff290 */ /* 0x000fe2000fffe0ff */
[----:B------:R-:W-:Y:S05]  /*6970*/  @!P0 BRA `(.L_x_130) ;  /* 0x0000000000408947 */ /* 0x000fea0003800000 */
        /* <DEDUP_REMOVED lines=16> */
.L_x_130:
[----:B------:R-:W-:Y:S05]  /*6a80*/  BSYNC.RECONVERGENT B6 ;  /* 0x0000000000067941 */ /* 0x000fea0003800200 */
.L_x_129:
[----:B------:R-:W-:Y:S01]  /*6a90*/  ISETP.NE.U32.AND P4, PT, R166, RZ, PT ;  /* 0x000000ffa600720c */ /* 0x000fe20003f85070 */
[----:B------:R-:W-:Y:S01]  /*6aa0*/  UISETP.NE.AND UP2, UPT, UR50, URZ, UPT ;  /* 0x000000ff3200728c */ /* 0x000fe2000bf45270 */
[----:B------:R-:W-:Y:S01]  /*6ab0*/  ISETP.NE.U32.AND P2, PT, RZ, UR38, PT ;  /* 0x00000026ff007c0c */ /* 0x000fe2000bf45070 */
[----:B------:R-:W-:Y:S01]  /*6ac0*/  UISETP.NE.U32.AND UP1, UPT, UR44, URZ, UPT ;  /* 0x000000ff2c00728c */ /* 0x000fe2000bf25070 */
[----:B------:R-:W-:Y:S01]  /*6ad0*/  ISETP.NE.AND.EX P4, PT, R167, RZ, PT, P4 ;  /* 0x000000ffa700720c */ /* 0x000fe20003f85340 */
[----:B------:R-:W-:Y:S01]  /*6ae0*/  UPLOP3.LUT UP0, UPT, UPT, UPT, UPT, 0x40, 0x4 ;  /* 0x000000000004789c */ /* 0x000fe20003f0e870 */
[----:B------:R-:W-:Y:S01]  /*6af0*/  ISETP.NE.AND.EX P2, PT, RZ, UR39, PT, P2 ;  /* 0x00000027ff007c0c */ /* 0x000fe2000bf45320 */
[----:B------:R-:W-:Y:S01]  /*6b00*/  UISETP.NE.AND.EX UP1, UPT, UR45, URZ, UPT, UP1 ;  /* 0x000000ff2d00728c */ /* 0x000fe2000bf25310 */
[----:B------:R-:W-:Y:S04]  /*6b10*/  PLOP3.LUT P1, PT, PT, PT, UP2, 0x80, 0x8 ;  /* 0x000000000008781c */ /* 0x000fe80003f2f028 */
[----:B------:R-:W-:Y:S06]  /*6b20*/  @UP2 UPLOP3.LUT UP0, UPT, UPT, UPT, UP1, 0x80, 0x8 ;  /* 0x000000000008289c */ /* 0x000fec0003f0f010 */
[----:B------:R-:W-:Y:S01]  /*6b30*/  PLOP3.LUT P0, PT, PT, PT, UP0, 0x80, 0x8 ;  /* 0x000000000008781c */ /* 0x000fe20003f0f008 */
[----:B------:R-:W-:Y:S01]  /*6b40*/  @!UPT UIADD3 URZ, UPT, UPT, URZ, URZ, URZ ;  /* 0x000000fffffff290 */ /* 0x000fe2000fffe0ff */
[----:B------:R-:W-:Y:S11]  /*6b50*/  BRA.U !UP1, `(.L_x_131) ;  /* 0x0000000109387547 */ /* 0x000ff6000b800000 */
[----:B------:R-:W-:Y:S01]  /*6b60*/  UISETP.NE.U32.AND UP0, UPT, UR38, URZ, UPT ;  /* 0x000000ff2600728c */ /* 0x000fe2000bf05070 */
[----:B------:R-:W-:Y:S02]  /*6b70*/  HFMA2 R0, -RZ, RZ, 0, 5.9604644775390625e-08 ;  /* 0x00000001ff007431 */ /* 0x000fe400000001ff */
[----:B------:R-:W-:Y:S01]  /*6b80*/  IMAD.MOV.U32 R171, RZ, RZ, 0x1 ;  /* 0x00000001ffab7424 */ /* 0x000fe200078e00ff */
[----:B------:R-:W-:Y:S06]  /*6b90*/  UISETP.NE.AND.EX UP0, UPT, UR39, URZ, UPT, UP0 ;  /* 0x000000ff2700728c */ /* 0x000fec000bf05300 */
[----:B------:R-:W-:Y:S05]  /*6ba0*/  PLOP3.LUT P3, PT, PT, PT, UP0, 0x80, 0x8 ;  /* 0x000000000008781c */ /* 0x000fea0003f6f008 */
[----:B------:R-:W1:Y:S01]  /*6bb0*/  @UP0 LDCU.64 UR6, c[0x0][0x888] ;  /* 0x00011100ff0607ac */ /* 0x000e620008000a00 */
[----:B------:R-:W-:Y:S07]  /*6bc0*/  @UP0 UIMAD UR4, UR36, UR44, URZ ;  /* 0x0000002c240402a4 */ /* 0x000fee000f8e02ff */
[----:B------:R-:W-:Y:S01]  /*6bd0*/  @!P3 PRMT R171, R0, 0x7610, R171 ;  /* 0x0000761000abb816 */ /* 0x000fe200000000ab */
[----:B-1----:R-:W-:Y:S03]  /*6be0*/  @UP0 UIMAD.WIDE UR6, UR4, 0x4, UR6 ;  /* 0x00000004040608a5 */ /* 0x002fe6000f8e0206 */
[----:B------:R-:W1:Y:S03]  /*6bf0*/  @!UP0 LDCU UR4, c[0x0][0x880] ;  /* 0x00011000ff0487ac */ /* 0x000e660008000800 */
[----:B------:R-:W-:Y:S01]  /*6c00*/  IMAD.U32 R2, RZ, RZ, UR6 ;  /* 0x00000006ff027e24 */ /* 0x000fe2000f8e00ff */
[----:B------:R-:W-:Y:S05]  /*6c10*/  MOV R3, UR7 ;  /* 0x0000000700037c02 */ /* 0x000fea0008000f00 */
[----:B-----5:R2:W5:Y:S02]  /*6c20*/  @P3 LDG.E R81, desc[UR46][R2.64] ;  /* 0x0000002e02513981 */ /* 0x020564000c1e1900 */
[----:B-12---:R-:W-:Y:S02]  /*6c30*/  @!P3 IMAD.U32 R81, RZ, RZ, UR4 ;  /* 0x00000004ff51be24 */ /* 0x006fe4000f8e00ff */
.L_x_131:
[----:B------:R-:W-:Y:S05]  /*6c40*/  @!P4 BRA `(.L_x_132) ;  /* 0x000000000020c947 */ /* 0x000fea0003800000 */
[----:B------:R-:W-:Y:S04]  /*6c50*/  ISETP.NE.U32.AND P3, PT, R164, RZ, PT ;  /* 0x000000ffa400720c */ /* 0x000fe80003f65070 */
[----:B------:R-:W-:Y:S11]  /*6c60*/  ISETP.NE.AND.EX P3, PT, R165, RZ, PT, P3 ;  /* 0x000000ffa500720c */ /* 0x000ff60003f65330 */
[----:B------:R-:W-:Y:S02]  /*6c70*/  @!UPT UIADD3 URZ, UPT, UPT, URZ, URZ, URZ ;  /* 0x000000fffffff290 */ /* 0x000fe4000fffe0ff */
[----:B------:R-:W1:Y:S01]  /*6c80*/  @P3 LDC.64 R2, c[0x0][0x8a8] ;  /* 0x00022a00ff023b82 */ /* 0x000e620000000a00 */
[----:B------:R-:W-:Y:S04]  /*6c90*/  @P3 IMAD R0, R166, UR36, RZ ;  /* 0x00000024a6003c24 */ /* 0x000fe8000f8e02ff */
[----:B-1----:R-:W-:Y:S05]  /*6ca0*/  @P3 IMAD.WIDE R2, R0, 0x4, R2 ;  /* 0x0000000400023825 */ /* 0x002fea00078e0202 */
[----:B-----5:R1:W5:Y:S02]  /*6cb0*/  @P3 LDG.E R78, desc[UR46][R2.64] ;  /* 0x0000002e024e3981 */ /* 0x020364000c1e1900 */
[----:B-1----:R-:W2:Y:S02]  /*6cc0*/  @!P3 LDC R78, c[0x0][0x8a0] ;  /* 0x00022800ff4ebb82 */ /* 0x002ea40000000800 */
.L_x_132:
[----:B-----5:R-:W-:Y:S01]  /*6cd0*/  FSETP.NEU.AND P4, PT, R81, RZ, PT ;  /* 0x000000ff5100720b */ /* 0x020fe20003f8d000 */
[----:B------:R-:W-:Y:S01]  /*6ce0*/  BSSY B1, `(.L_x_133) ;  /* 0x0000047000017945 */ /* 0x000fe20003800000 */
[----:B------:R-:W-:Y:S01]  /*6cf0*/  SEL R5, RZ, 0xffffffff, P2 ;  /* 0xffffffffff057807 */ /* 0x000fe20001000000 */
[----:B------:R-:W-:Y:S01]  /*6d00*/  IMAD.MOV.U32 R208, RZ, RZ, 0x1 ;  /* 0x00000001ffd07424 */ /* 0x000fe200078e00ff */
[----:B------:R-:W-:Y:S01]  /*6d10*/  LOP3.LUT P3, RZ, R171, 0xff, RZ, 0xc0, !PT ;  /* 0x000000ffabff7812 */ /* 0x000fe2000786c0ff */
[C---:B------:R-:W-:Y:S01]  /*6d20*/  IMAD R80, R76.reuse, 0x80, R79 ;  /* 0x000000804c507824 */ /* 0x040fe200078e024f */
[----:B------:R-:W-:Y:S02]  /*6d30*/  @P1 SEL R0, RZ, 0xffffffff, P4 ;  /* 0xffffffffff001807 */ /* 0x000fe40002000000 */
[----:B------:R-:W-:Y:S02]  /*6d40*/  CS2R R162, SRZ ;  /* 0x0000000000a27805 */ /* 0x000fe4000001ff00 */
[----:B------:R-:W-:Y:S02]  /*6d50*/  LEA R3, R181, UR49, 0x3 ;  /* 0x00000031b5037c11 */ /* 0x000fe4000f8e18ff */
[----:B------:R-:W-:Y:S02]  /*6d60*/  CS2R R160, SRZ ;  /* 0x0000000000a07805 */ /* 0x000fe4000001ff00 */
[----:B------:R-:W-:Y:S02]  /*6d70*/  @P0 SEL R0, R5, R0, !P3 ;  /* 0x0000000005000207 */ /* 0x000fe40005800000 */
[----:B------:R-:W-:Y:S02]  /*6d80*/  CS2R R158, SRZ ;  /* 0x00000000009e7805 */ /* 0x000fe4000001ff00 */
[----:B------:R-:W-:Y:S02]  /*6d90*/  LEA R195, R76, UR49, 0x3 ;  /* 0x000000314cc37c11 */ /* 0x000fe4000f8e18ff */
[----:B------:R-:W-:Y:S02]  /*6da0*/  CS2R R156, SRZ ;  /* 0x00000000009c7805 */ /* 0x000fe4000001ff00 */
[----:B------:R-:W-:Y:S02]  /*6db0*/  @P1 LOP3.LUT R0, R0, 0x1, RZ, 0xc0, !PT ;  /* 0x0000000100001812 */ /* 0x000fe400078ec0ff */
[----:B------:R-:W-:Y:S02]  /*6dc0*/  CS2R R154, SRZ ;  /* 0x00000000009a7805 */ /* 0x000fe4000001ff00 */
[----:B------:R-:W-:Y:S02]  /*6dd0*/  SHF.L.U32 R2, R183, 0x1f, RZ ;  /* 0x0000001fb7027819 */ /* 0x000fe400000006ff */
[----:B------:R-:W-:Y:S02]  /*6de0*/  CS2R R152, SRZ ;  /* 0x0000000000987805 */ /* 0x000fe4000001ff00 */
[----:B------:R-:W-:Y:S02]  /*6df0*/  ISETP.NE.U32.OR P6, PT, R0, 0x1, !P1 ;  /* 0x000000010000780c */ /* 0x000fe40004fc5470 */
[----:B------:R-:W-:Y:S02]  /*6e00*/  CS2R R150, SRZ ;  /* 0x0000000000967805 */ /* 0x000fe4000001ff00 */
[----:B------:R-:W-:Y:S02]  /*6e10*/  PLOP3.LUT P2, PT, PT, PT, UP1, 0x80, 0x8 ;  /* 0x000000000008781c */ /* 0x000fe40003f4f018 */
[----:B------:R-:W-:Y:S02]  /*6e20*/  CS2R R148, SRZ ;  /* 0x0000000000947805 */ /* 0x000fe4000001ff00 */
[----:B------:R-:W-:Y:S02]  /*6e30*/  SEL R0, RZ, 0xffffffff, P4 ;  /* 0xffffffffff007807 */ /* 0x000fe40002000000 */
[----:B------:R-:W-:Y:S03]  /*6e40*/  P2R R184, PR, RZ, 0x40 ;  /* 0x00000040ffb87803 */ /* 0x000fe60000000000 */
[----:B------:R-:W-:Y:S04]  /*6e50*/  @P6 SHF.L.U32 R4, R180, 0x1f, RZ ;  /* 0x0000001fb4046819 */ /* 0x000fe800000006ff */
[----:B------:R-:W-:Y:S01]  /*6e60*/  @P2 SEL R0, R5, R0, !P3 ;  /* 0x0000000005002207 */ /* 0x000fe20005800000 */
[----:B------:R-:W1:Y:S03]  /*6e70*/  @P6 SYNCS.PHASECHK.TRANS64.TRYWAIT P1, [R3+URZ+0x200], R4 ;  /* 0x00020004030065a7 */ /* 0x000e6600080211ff */
[----:B------:R-:W-:Y:S04]  /*6e80*/  LOP3.LUT R0, R0, 0x1, RZ, 0xc0, !PT ;  /* 0x0000000100007812 */ /* 0x000fe800078ec0ff */
[----:B------:R-:W-:Y:S04]  /*6e90*/  ISETP.NE.U32.AND P5, PT, R0, 0x1, PT ;  /* 0x000000010000780c */ /* 0x000fe80003fa5070 */
[----:B------:R-:W-:Y:S01]  /*6ea0*/  P2R R209, PR, RZ, 0x20 ;  /* 0x00000020ffd17803 */ /* 0x000fe20000000000 */
[----:B------:R3:W4:Y:S01]  /*6eb0*/  SYNCS.PHASECHK.TRANS64.TRYWAIT P0, [R195+URZ+0x250], R2 ;  /* 0x00025002c30075a7 */ /* 0x00072200080011ff */
[----:B-1----:R-:W-:Y:S01]  /*6ec0*/  @P6 SEL R208, RZ, 0x1, !P1 ;  /* 0x00000001ffd06807 */ /* 0x002fe20004800000 */
[----:B---3--:R-:W-:Y:S06]  /*6ed0*/  @!P6 BRA `(.L_x_134) ;  /* 0x00000000009ce947 */ /* 0x008fec0003800000 */
[----:B------:R-:W-:Y:S01]  /*6ee0*/  @P5 IMAD R6, R181, 0x2000, R190 ;  /* 0x00002000b5065824 */ /* 0x000fe200078e02be */
[----:B------:R-:W-:Y:S01]  /*6ef0*/  ISETP.NE.AND P1, PT, R208, RZ, PT ;  /* 0x000000ffd000720c */ /* 0x000fe20003f25270 */
[----:B------:R-:W-:Y:S01]  /*6f00*/  BSSY B0, `(.L_x_135) ;  /* 0x0000010000007945 */ /* 0x000fe20003800000 */
[----:B------:R-:W-:Y:S01]  /*6f10*/  CS2R R150, SRZ ;  /* 0x0000000000967805 */ /* 0x000fe2000001ff00 */
[--C-:B------:R-:W-:Y:S01]  /*6f20*/  @P5 IMAD R7, R191, -0x10, R6.reuse ;  /* 0xfffffff0bf075824 */ /* 0x100fe200078e0206 */
[----:B------:R-:W-:Y:S01]  /*6f30*/  CS2R R148, SRZ ;  /* 0x0000000000947805 */ /* 0x000fe2000001ff00 */
[----:B------:R-:W-:Y:S01]  /*6f40*/  @P5 IMAD R5, R189, -0x10, R6 ;  /* 0xfffffff0bd055824 */ /* 0x000fe200078e0206 */
[----:B------:R-:W-:Y:S01]  /*6f50*/  CS2R R158, SRZ ;  /* 0x00000000009e7805 */ /* 0x000fe2000001ff00 */
[----:B------:R-:W-:Y:S01]  /*6f60*/  @P5 IMAD R4, R188, 0x10, R7 ;  /* 0x00000010bc045824 */ /* 0x000fe200078e0207 */
[----:B------:R-:W-:Y:S02]  /*6f70*/  CS2R R156, SRZ ;  /* 0x00000000009c7805 */ /* 0x000fe4000001ff00 */
[----:B------:R-:W-:Y:S02]  /*6f80*/  CS2R R154, SRZ ;  /* 0x00000000009a7805 */ /* 0x000fe4000001ff00 */
[----:B------:R-:W-:Y:S02]  /*6f90*/  CS2R R152, SRZ ;  /* 0x0000000000987805 */ /* 0x000fe4000001ff00 */
[----:B------:R-:W-:Y:S02]  /*6fa0*/  CS2R R162, SRZ ;  /* 0x0000000000a27805 */ /* 0x000fe4000001ff00 */
[----:B------:R-:W-:Y:S01]  /*6fb0*/  CS2R R160, SRZ ;  /* 0x0000000000a07805 */ /* 0x000fe2000001ff00 */
[----:B------:R-:W-:Y:S06]  /*6fc0*/  @P1 BRA `(.L_x_136) ;  /* 0x00000000000c1947 */ /* 0x000fec0003800000 */
[----:B------:R-:W-:Y:S04]  /*6fd0*/  SHF.L.U32 R0, R180, 0x1f, RZ ;  /* 0x0000001fb4007819 */ /* 0x000fe800000006ff */
[----:B------:R-:W1:Y:S02]  /*6fe0*/  SYNCS.PHASECHK.TRANS64.TRYWAIT P1, [R3+URZ+0x200], R0 ;  /* 0x00020000030075a7 */ /* 0x000e6400080211ff */
[----:B-1----:R-:W-:Y:S05]  /*6ff0*/  @!P1 BRA `(.L_x_137) ;  /* 0x00000040000c9947 */ /* 0x002fea0003800000 */
.L_x_136:
[----:B------:R-:W-:Y:S05]  /*7000*/  BSYNC B0 ;  /* 0x0000000000007941 */ /* 0x000fea0003800000 */
.L_x_135:
[----:B------:R-:W-:Y:S01]  /*7010*/  ISETP.NE.AND P1, PT, R209, RZ, PT ;  /* 0x000000ffd100720c */ /* 0x000fe20003f25270 */
[----:B-1----:R-:W-:Y:S02]  /*7020*/  VIADD R3, R3, 0x210 ;  /* 0x0000021003037836 */ /* 0x002fe40000000000 */
[----:B------:R-:W-:Y:S02]  /*7030*/  IMAD.U32 R0, RZ, RZ, UR37 ;  /* 0x00000025ff007e24 */ /* 0x000fe4000f8e00ff */
[----:B------:R-:W-:Y:S03]  /*7040*/  VIADD R181, R181, 0x1 ;  /* 0x00000001b5b57836 */ /* 0x000fe60000000000 */
[----:B------:R-:W-:Y:S05]  /*7050*/  PRMT R0, R0, 0x654, R3 ;  /* 0x0000065400007816 */ /* 0x000fea0000000003 */
[----:B------:R1:W3:Y:S04]  /*7060*/  @P1 LDS.128 R148, [R6] ;  /* 0x0000000006941984 */ /* 0x0002e80000000c00 */
[----:B------:R1:W1:Y:S04]  /*7070*/  @P1 LDS.128 R156, [R5+0x20] ;  /* 0x00002000059c1984 */ /* 0x0002680000000c00 */
[----:B------:R1:W1:Y:S04]  /*7080*/  @P1 LDS.128 R152, [R7+0x10] ;  /* 0x0000100007981984 */ /* 0x0002680000000c00 */
[----:B------:R1:W1:Y:S01]  /*7090*/  @P1 LDS.128 R160, [R4+0x10] ;  /* 0x0000100004a01984 */ /* 0x0002620000000c00 */
[C---:B------:R-:W-:Y:S01]  /*70a0*/  ISETP.NE.AND P1, PT, R181.reuse, 0x2, PT ;  /* 0x00000002b500780c */ /* 0x040fe20003f25270 */
[----:B------:R-:W-:Y:S01]  /*70b0*/  @!PT LDS RZ, [RZ] ;  /* 0x00000000fffff984 */ /* 0x000fe20000000800 */
[----:B------:R-:W-:Y:S01]  /*70c0*/  @!PT LDS RZ, [RZ] ;  /* 0x00000000fffff984 */ /* 0x000fe20000000800 */
[----:B------:R-:W-:Y:S01]  /*70d0*/  @!PT LDS RZ, [RZ] ;  /* 0x00000000fffff984 */ /* 0x000fe20000000800 */
[----:B------:R-:W-:Y:S01]  /*70e0*/  @!PT LDS RZ, [RZ] ;  /* 0x00000000fffff984 */ /* 0x000fe20000000800 */
[----:B------:R5:W-:Y:S06]  /*70f0*/  MEMBAR.ALL.CTA ;  /* 0x0000000000007992 */ /* 0x000bec0000008000 */
[----:B-----5:R-:W5:Y:S01]  /*7100*/  FENCE.VIEW.ASYNC.S ;  /* 0x00000000000073c6 */ /* 0x020f620000000000 */
[----:B------:R-:W-:Y:S02]  /*7110*/  SEL R3, RZ, 0x1, P1 ;  /* 0x00000001ff037807 */ /* 0x000fe40000800000 */
[----:B------:R-:W-:Y:S02]  /*7120*/  SEL R181, R181, RZ, P1 ;  /* 0x000000ffb5b57207 */ /* 0x000fe40000800000 */
[----:B------:R-:W-:Y:S01]  /*7130*/  LOP3.LUT R180, R180, R3, RZ, 0x3c, !PT ;  /* 0x00000003b4b47212 */ /* 0x000fe200078e3cff */
[----:B-----5:R1:W-:Y:S06]  /*7140*/  SYNCS.ARRIVE.TRANS64.RED.A1T0 RZ, [R0+URZ], RZ ;  /* 0x000000ff00ff79a7 */ /* 0x0203ec00081004ff */
.L_x_134:
[----:B------:R-:W-:Y:S05]  /*7150*/  BSYNC B1 ;  /* 0x0000000000017941 */ /* 0x000fea0003800000 */
.L_x_133:
[----:B-1----:R-:W-:Y:S04]  /*7160*/  SHF.R.U32.HI R0, RZ, 0x15, R80 ;  /* 0x00000015ff007819 */ /* 0x002fe80000011650 */
[----:B------:R-:W-:Y:S01]  /*7170*/  LOP3.LUT P1, RZ, R0, 0x3, R173, 0x48, !PT ;  /* 0x0000000300ff7812 */ /* 0x000fe200078248ad */
[----:B------:R-:W-:Y:S01]  /*7180*/  @!UPT UIADD3 URZ, UPT, UPT, URZ, URZ, URZ ;  /* 0x000000fffffff290 */ /* 0x000fe2000fffe0ff */
[----:B----4-:R-:W-:Y:S11]  /*7190*/  @P0 BRA `(.L_x_138) ;  /* 0x0000000000080947 */ /* 0x010ff60003800000 */
[----:B------:R-:W1:Y:S02]  /*71a0*/  SYNCS.PHASECHK.TRANS64.TRYWAIT P0, [R195+URZ+0x250], R2 ;  /* 0x00025002c30075a7 */ /* 0x000e6400080011ff */
[----:B-1----:R-:W-:Y:S05]  /*71b0*/  @!P0 BRA `(.L_x_139) ;  /* 0x0000003c00b08947 */ /* 0x002fea0003800000 */
.L_x_138:
[----:B------:R-:W-:Y:S04]  /*71c0*/  BSSY.RECONVERGENT B6, `(.L_x_140) ;  /* 0x0000012000067945 */ /* 0x000fe80003800200 */
[----:B------:R-:W-:Y:S05]  /*71d0*/  @!P1 BRA `(.L_x_141) ;  /* 0x0000000000409947 */ /* 0x000fea0003800000 */
[----:B------:R-:W4:Y:S01]  /*71e0*/  LDCU.64 UR8, c[0x4][0x70] ;  /* 0x01000e00ff0877ac */ /* 0x000f220008000a00 */
[----:B------:R-:W-:Y:S01]  /*71f0*/  MOV R3, 0x0 ;  /* 0x0000000000037802 */ /* 0x000fe20000000f00 */
[----:B------:R-:W-:Y:S02]  /*7200*/  HFMA2 R12, -RZ, RZ, 0, 5.9604644775390625e-08 ;  /* 0x00000001ff0c7431 */ /* 0x000fe400000001ff */
[----:B------:R-:W-:Y:S02]  /*7210*/  IMAD.MOV.U32 R8, RZ, RZ, 0x192 ;  /* 0x00000192ff087424 */ /* 0x000fe400078e00ff */
[----:B------:R-:W-:Y:S01]  /*7220*/  IMAD.MOV.U32 R13, RZ, RZ, RZ ;  /* 0x000000ffff0d7224 */ /* 0x000fe200078e00ff */
[----:B------:R-:W5:Y:S01]  /*7230*/  LDCU.64 UR6, c[0x4][0x78] ;  /* 0x01000f00ff0677ac */ /* 0x000f620008000a00 */
[----:B-1----:R-:W1:Y:S01]  /*7240*/  LDC.64 R2, c[0x4][R3] ;  /* 0x0100000003027b82 */ /* 0x002e620000000a00 */
[----:B------:R-:W2:Y:S01]  /*7250*/  LDCU.64 UR4, c[0x4][0x10] ;  /* 0x01000200ff0477ac */ /* 0x000ea20008000a00 */
[----:B----4-:R-:W-:Y:S01]  /*7260*/  MOV R5, UR9 ;  /* 0x0000000900057c02 */ /* 0x010fe20008000f00 */
[----:B------:R-:W-:Y:S01]  /*7270*/  IMAD.U32 R4, RZ, RZ, UR8 ;  /* 0x00000008ff047e24 */ /* 0x000fe2000f8e00ff */
[----:B-----5:R-:W-:Y:S01]  /*7280*/  MOV R7, UR7 ;  /* 0x0000000700077c02 */ /* 0x020fe20008000f00 */
[----:B------:R-:W-:Y:S01]  /*7290*/  IMAD.U32 R6, RZ, RZ, UR6 ;  /* 0x00000006ff067e24 */ /* 0x000fe2000f8e00ff */
[----:B--2---:R-:W-:Y:S01]  /*72a0*/  MOV R11, UR5 ;  /* 0x00000005000b7c02 */ /* 0x004fe20008000f00 */
[----:B------:R-:W-:Y:S02]  /*72b0*/  IMAD.U32 R10, RZ, RZ, UR4 ;  /* 0x00000004ff0a7e24 */ /* 0x000fe4000f8e00ff */
[----:B------:R-:W-:Y:S07]  /*72c0*/  LEPC R20, `(.L_x_141) ;  /* 0x000000001014794e */ /* 0x000fee0000000000 */
[----:B-1-3--:R-:W-:Y:S05]  /*72d0*/  CALL.ABS.NOINC R2 ;  /* 0x0000000002007343 */ /* 0x00afea0003c00000 */
.L_x_141:
[----:B------:R-:W-:Y:S05]  /*72e0*/  BSYNC.RECONVERGENT B6 ;  /* 0x0000000000067941 */ /* 0x000fea0003800200 */
.L_x_140:
[-C--:B---3--:R-:W-:Y:S01]  /*72f0*/  F2FP.F16.E4M3.UNPACK_B R83, R148.reuse ;  /* 0x00000094ff53723e */ /* 0x088fe200020006ff */
[----:B------:R-:W-:Y:S05]  /*7300*/  WARPSYNC.ALL ;  /* 0x0000000000007948 */ /* 0x000fea0003800000 */
[----:B------:R-:W-:Y:S01]  /*7310*/  R2UR UR4, R80 ;  /* 0x00000000500472ca */ /* 0x000fe200000e0000 */
[--C-:B------:R-:W-:Y:S01]  /*7320*/  HADD2.F32 R82, -RZ, R83.reuse.H0_H0 ;  /* 0x20000053ff527230 */ /* 0x100fe20000004100 */
[----:B------:R-:W-:Y:S01]  /*7330*/  F2FP.F16.E4M3.UNPACK_B R85, R148.H1 ;  /* 0x00000094ff55723e */ /* 0x000fe200030006ff */
[----:B------:R-:W-:Y:S01]  /*7340*/  HADD2.F32 R83, -RZ, R83.H1_H1 ;  /* 0x30000053ff537230 */ /* 0x000fe20000004100 */
[-C--:B------:R-:W-:Y:S01]  /*7350*/  F2FP.F16.E4M3.UNPACK_B R87, R149.reuse ;  /* 0x00000095ff57723e */ /* 0x080fe200020006ff */
[----:B------:R-:W-:Y:S01]  /*7360*/  BSSY.RECONVERGENT B0, `(.L_x_142) ;  /* 0x000011d000007945 */ /* 0x000fe20003800200 */
[----:B------:R-:W-:Y:S01]  /*7370*/  F2FP.F16.E4M3.UNPACK_B R89, R149.H1 ;  /* 0x00000095ff59723e */ /* 0x000fe200030006ff */
[----:B------:R-:W-:Y:S01]  /*7380*/  HADD2.F32 R84, -RZ, R85.H0_H0 ;  /* 0x20000055ff547230 */ /* 0x000fe20000004100 */
[-C--:B------:R-:W-:Y:S01]  /*7390*/  F2FP.F16.E4M3.UNPACK_B R91, R150.reuse ;  /* 0x00000096ff5b723e */ /* 0x080fe200020006ff */
[----:B------:R-:W-:Y:S01]  /*73a0*/  HADD2.F32 R88, -RZ, R87.H1_H1 ;  /* 0x30000057ff587230 */ /* 0x000fe20000004100 */
[----:B------:R-:W-:Y:S01]  /*73b0*/  F2FP.F16.E4M3.UNPACK_B R93, R150.H1 ;  /* 0x00000096ff5d723e */ /* 0x000fe200030006ff */
[----:B------:R-:W-:Y:S01]  /*73c0*/  HADD2.F32 R86, -RZ, R85.H1_H1 ;  /* 0x30000055ff567230 */ /* 0x000fe20000004100 */
[-C--:B------:R-:W-:Y:S01]  /*73d0*/  F2FP.F16.E4M3.UNPACK_B R95, R151.reuse ;  /* 0x00000097ff5f723e */ /* 0x080fe200020006ff */
[----:B------:R-:W2:Y:S01]  /*73e0*/  LDTM.x64 R4, tmem[UR4] ;  /* 0x00000004000479ee */ /* 0x000ea20008340000 */
[----:B------:R-:W-:Y:S01]  /*73f0*/  F2FP.F16.E4M3.UNPACK_B R97, R151.H1 ;  /* 0x00000097ff61723e */ /* 0x000fe200030006ff */
[----:B------:R-:W-:Y:S01]  /*7400*/  HADD2.F32 R85, -RZ, R87.H0_H0 ;  /* 0x20000057ff557230 */ /* 0x000fe20000004100 */
[-C--:B------:R-:W-:Y:S01]  /*7410*/  F2FP.F16.E4M3.UNPACK_B R99, R152.reuse ;  /* 0x00000098ff63723e */ /* 0x080fe200020006ff */
[----:B------:R-:W-:Y:S01]  /*7420*/  HADD2.F32 R87, -RZ, R89.H0_H0 ;  /* 0x20000059ff577230 */ /* 0x000fe20000004100 */
[----:B------:R-:W-:Y:S01]  /*7430*/  F2FP.F16.E4M3.UNPACK_B R101, R152.H1 ;  /* 0x00000098ff65723e */ /* 0x000fe200030006ff */
[----:B------:R-:W-:Y:S01]  /*7440*/  HADD2.F32 R92, -RZ, R91.H1_H1 ;  /* 0x3000005bff5c7230 */ /* 0x000fe20000004100 */
[----:B------:R-:W-:Y:S01]  /*7450*/  ISETP.NE.AND P6, PT, R184, RZ, PT ;  /* 0x000000ffb800720c */ /* 0x000fe20003fc5270 */
[----:B------:R-:W-:Y:S01]  /*7460*/  HADD2.F32 R96, -RZ, R95.H1_H1 ;  /* 0x3000005fff607230 */ /* 0x000fe20000004100 */
[----:B------:R-:W-:Y:S01]  /*7470*/  SHF.L.U32 R211, R176, 0x4, RZ ;  /* 0x00000004b0d37819 */ /* 0x000fe200000006ff */
[----:B------:R-:W-:Y:S01]  /*7480*/  HADD2.F32 R100, -RZ, R99.H1_H1 ;  /* 0x30000063ff647230 */ /* 0x000fe20000004100 */
[----:B------:R-:W-:Y:S01]  /*7490*/  SHF.L.U32 R217, R175, 0x4, RZ ;  /* 0x00000004afd97819 */ /* 0x000fe200000006ff */
[----:B------:R-:W-:Y:S01]  /*74a0*/  HADD2.F32 R90, -RZ, R89.H1_H1 ;  /* 0x30000059ff5a7230 */ /* 0x000fe20000004100 */
[C---:B------:R-:W-:Y:S01]  /*74b0*/  IADD3 R197, PT, PT, R190.reuse, R211, RZ ;  /* 0x000000d3bec57210 */ /* 0x040fe20007ffe0ff */
[----:B------:R-:W-:Y:S01]  /*74c0*/  HADD2.F32 R89, -RZ, R91.H0_H0 ;  /* 0x2000005bff597230 */ /* 0x000fe20000004100 */
[----:B------:R-:W-:Y:S01]  /*74d0*/  IADD3 R199, PT, PT, R190, R217, RZ ;  /* 0x000000d9bec77210 */ /* 0x000fe20007ffe0ff */
[--C-:B------:R-:W-:Y:S01]  /*74e0*/  HADD2.F32 R91, -RZ, R93.reuse.H0_H0 ;  /* 0x2000005dff5b7230 */ /* 0x100fe20000004100 */
[----:B------:R-:W-:Y:S01]  /*74f0*/  SHF.L.U32 R210, R188, 0x4, RZ ;  /* 0x00000004bcd27819 */ /* 0x000fe200000006ff */
[----:B------:R-:W-:Y:S01]  /*7500*/  HADD2.F32 R94, -RZ, R93.H1_H1 ;  /* 0x3000005dff5e7230 */ /* 0x000fe20000004100 */
[----:B------:R-:W-:Y:S01]  /*7510*/  F2FP.F16.E4M3.UNPACK_B R103, R153 ;  /* 0x00000099ff67723e */ /* 0x000fe200020006ff */
[----:B------:R-:W-:Y:S01]  /*7520*/  HADD2.F32 R93, -RZ, R95.H0_H0 ;  /* 0x2000005fff5d7230 */ /* 0x000fe20000004100 */
[----:B------:R-:W-:Y:S01]  /*7530*/  IADD3 R198, PT, PT, R210, R197, RZ ;  /* 0x000000c5d2c67210 */ /* 0x000fe20007ffe0ff */
[----:B------:R-:W-:Y:S01]  /*7540*/  HADD2.F32 R95, -RZ, R97.H0_H0 ;  /* 0x20000061ff5f7230 */ /* 0x000fe20000004100 */
[----:B------:R-:W-:Y:S01]  /*7550*/  F2FP.F16.E4M3.UNPACK_B R105, R153.H1 ;  /* 0x00000099ff69723e */ /* 0x000fe200030006ff */
[C---:B--2---:R-:W-:Y:S01]  /*7560*/  FMUL R0, R78.reuse, R4 ;  /* 0x000000044e007220 */ /* 0x044fe20000400000 */
[C---:B-1----:R-:W-:Y:S01]  /*7570*/  FMUL R2, R78.reuse, R5 ;  /* 0x000000054e027220 */ /* 0x042fe20000400000 */
[C---:B------:R-:W-:Y:S01]  /*7580*/  FMUL R4, R78.reuse, R8 ;  /* 0x000000084e047220 */ /* 0x040fe20000400000 */
[C---:B------:R-:W-:Y:S01]  /*7590*/  FMUL R5, R78.reuse, R9 ;  /* 0x000000094e057220 */ /* 0x040fe20000400000 */
[C---:B------:R-:W-:Y:S01]  /*75a0*/  FFMA R0, R81.reuse, R82, R0 ;  /* 0x0000005251007223 */ /* 0x040fe20000000000 */
[C---:B------:R-:W-:Y:S01]  /*75b0*/  FFMA R2, R81.reuse, R83, R2 ;  /* 0x0000005351027223 */ /* 0x040fe20000000002 */
[C---:B------:R-:W-:Y:S01]  /*75c0*/  FMUL R8, R78.reuse, R12 ;  /* 0x0000000c4e087220 */ /* 0x040fe20000400000 */
[C---:B------:R-:W-:Y:S01]  /*75d0*/  FMUL R9, R78.reuse, R13 ;  /* 0x0000000d4e097220 */ /* 0x040fe20000400000 */
[C---:B------:R-:W-:Y:S01]  /*75e0*/  FMUL R12, R78.reuse, R16 ;  /* 0x000000104e0c7220 */ /* 0x040fe20000400000 */
[C---:B------:R-:W-:Y:S01]  /*75f0*/  FMUL R13, R78.reuse, R17 ;  /* 0x000000114e0d7220 */ /* 0x040fe20000400000 */
[C---:B------:R-:W-:Y:S01]  /*7600*/  FMUL R16, R78.reuse, R20 ;  /* 0x000000144e107220 */ /* 0x040fe20000400000 */
[C---:B------:R-:W-:Y:S01]  /*7610*/  FMUL R17, R78.reuse, R21 ;  /* 0x000000154e117220 */ /* 0x040fe20000400000 */
[----:B------:R-:W-:Y:S02]  /*7620*/  HADD2.F32 R104, -RZ, R103.H1_H1 ;  /* 0x30000067ff687230 */ /* 0x000fe40000004100 */
[C---:B------:R-:W-:Y:S01]  /*7630*/  FMUL R20, R78.reuse, R24 ;  /* 0x000000184e147220 */ /* 0x040fe20000400000 */
[C---:B------:R-:W-:Y:S01]  /*7640*/  FMUL R21, R78.reuse, R25 ;  /* 0x000000194e157220 */ /* 0x040fe20000400000 */
[C---:B------:R-:W-:Y:S01]  /*7650*/  FMUL R24, R78.reuse, R28 ;  /* 0x0000001c4e187220 */ /* 0x040fe20000400000 */
[C---:B------:R-:W-:Y:S01]  /*7660*/  FMUL R25, R78.reuse, R29 ;  /* 0x0000001d4e197220 */ /* 0x040fe20000400000 */
[C---:B------:R-:W-:Y:S01]  /*7670*/  FMUL R28, R78.reuse, R32 ;  /* 0x000000204e1c7220 */ /* 0x040fe20000400000 */
[C---:B------:R-:W-:Y:S01]  /*7680*/  FMUL R29, R78.reuse, R33 ;  /* 0x000000214e1d7220 */ /* 0x040fe20000400000 */
[C---:B------:R-:W-:Y:S01]  /*7690*/  FMUL R32, R78.reuse, R36 ;  /* 0x000000244e207220 */ /* 0x040fe20000400000 */
[----:B------:R-:W-:Y:S01]  /*76a0*/  F2FP.F16.E4M3.UNPACK_B R107, R154 ;  /* 0x0000009aff6b723e */ /* 0x000fe200020006ff */
[C---:B------:R-:W-:Y:S01]  /*76b0*/  FMUL R33, R78.reuse, R37 ;  /* 0x000000254e217220 */ /* 0x040fe20000400000 */
[C---:B------:R-:W-:Y:S01]  /*76c0*/  FMUL R36, R78.reuse, R40 ;  /* 0x000000284e247220 */ /* 0x040fe20000400000 */
[----:B------:R-:W-:Y:S01]  /*76d0*/  F2FP.F16.E4M3.UNPACK_B R109, R154.H1 ;  /* 0x0000009aff6d723e */ /* 0x000fe200030006ff */
[C---:B------:R-:W-:Y:S01]  /*76e0*/  FMUL R37, R78.reuse, R41 ;  /* 0x000000294e257220 */ /* 0x040fe20000400000 */
[----:B------:R-:W-:Y:S02]  /*76f0*/  HADD2.F32 R108, -RZ, R107.H1_H1 ;  /* 0x3000006bff6c7230 */ /* 0x000fe40000004100 */
        /* <DEDUP_REMOVED lines=26> */
[C---:B------:R-:W-:Y:S01]  /*78a0*/  FFMA R3, R81.reuse, R84, R3 ;  /* 0x0000005451037223 */ /* 0x040fe20000000003 */
[C---:B------:R-:W-:Y:S01]  /*78b0*/  FFMA R7, R81.reuse, R86, R7 ;  /* 0x0000005651077223 */ /* 0x040fe20000000007 */
[----:B------:R-:W-:Y:S01]  /*78c0*/  F2FP.F16.E4M3.UNPACK_B R127, R159 ;  /* 0x0000009fff7f723e */ /* 0x000fe200020006ff */
[C---:B------:R-:W-:Y:S01]  /*78d0*/  FFMA R4, R81.reuse, R85, R4 ;  /* 0x0000005551047223 */ /* 0x040fe20000000004 */
[C---:B------:R-:W-:Y:S01]  /*78e0*/  FFMA R5, R81.reuse, R88, R5 ;  /* 0x0000005851057223 */ /* 0x040fe20000000005 */
[----:B------:R-:W-:Y:S01]  /*78f0*/  F2FP.F16.E4M3.UNPACK_B R129, R159.H1 ;  /* 0x0000009fff81723e */ /* 0x000fe200030006ff */
[----:B------:R-:W-:Y:S01]  /*7900*/  FFMA R6, R81, R87, R6 ;  /* 0x0000005751067223 */ /* 0x000fe20000000006 */
[----:B------:R-:W-:Y:S01]  /*7910*/  F2FP.SATFINITE.E4M3.F32.PACK_AB_MERGE_C R185, R7, R3, RZ ;  /* 0x0000000307b9723e */ /* 0x000fe200048070ff */
[----:B------:R-:W-:Y:S02]  /*7920*/  HADD2.F32 R124, -RZ, R123.H1_H1 ;  /* 0x3000007bff7c7230 */ /* 0x000fe40000004100 */
[----:B------:R-:W-:Y:S01]  /*7930*/  FMUL R11, R78, R11 ;  /* 0x0000000b4e0b7220 */ /* 0x000fe20000400000 */
[----:B------:R-:W-:Y:S01]  /*7940*/  HADD2.F32 R128, -RZ, R127.H1_H1 ;  /* 0x3000007fff807230 */ /* 0x000fe20000004100 */
[----:B------:R-:W-:Y:S01]  /*7950*/  F2FP.SATFINITE.E4M3.F32.PACK_AB_MERGE_C R184, R2, R0, R185 ;  /* 0x0000000002b8723e */ /* 0x000fe200048070b9 */
[C---:B------:R-:W-:Y:S01]  /*7960*/  FMUL R10, R78.reuse, R14 ;  /* 0x0000000e4e0a7220 */ /* 0x040fe20000400000 */
[C---:B------:R-:W-:Y:S01]  /*7970*/  FFMA R11, R81.reuse, R90, R11 ;  /* 0x0000005a510b7223 */ /* 0x040fe2000000000b */
[C---:B------:R-:W-:Y:S01]  /*7980*/  FFMA R8, R81.reuse, R89, R8 ;  /* 0x0000005951087223 */ /* 0x040fe20000000008 */
[----:B------:R-:W-:Y:S01]  /*7990*/  FFMA R9, R81, R92, R9 ;  /* 0x0000005c51097223 */ /* 0x000fe20000000009 */
[----:B------:R-:W-:Y:S01]  /*79a0*/  F2FP.F16.E4M3.UNPACK_B R131, R160 ;  /* 0x000000a0ff83723e */ /* 0x000fe200020006ff */
[----:B------:R-:W-:Y:S01]  /*79b0*/  HADD2.F32 R98, -RZ, R97.H1_H1 ;  /* 0x30000061ff627230 */ /* 0x000fe20000004100 */
[----:B------:R-:W-:Y:S01]  /*79c0*/  F2FP.SATFINITE.E4M3.F32.PACK_AB_MERGE_C R186, R11, R6, RZ ;  /* 0x000000060bba723e */ /* 0x000fe200048070ff */
[----:B------:R-:W-:Y:S01]  /*79d0*/  FFMA R10, R81, R91, R10 ;  /* 0x0000005b510a7223 */ /* 0x000fe2000000000a */
[----:B------:R-:W-:Y:S02]  /*79e0*/  HADD2.F32 R97, -RZ, R99.H0_H0 ;  /* 0x20000063ff617230 */ /* 0x000fe40000004100 */
[C---:B------:R-:W-:Y:S01]  /*79f0*/  FMUL R15, R78.reuse, R15 ;  /* 0x0000000f4e0f7220 */ /* 0x040fe20000400000 */
[----:B------:R-:W-:Y:S01]  /*7a00*/  F2FP.SATFINITE.E4M3.F32.PACK_AB_MERGE_C R185, R5, R4, R186 ;  /* 0x0000000405b9723e */ /* 0x000fe200048070ba */
[----:B------:R-:W-:Y:S02]  /*7a10*/  HADD2.F32 R132, -RZ, R131.H1_H1 ;  /* 0x30000083ff847230 */ /* 0x000fe40000004100 */
[C---:B------:R-:W-:Y:S01]  /*7a20*/  FMUL R14, R78.reuse, R18 ;  /* 0x000000124e0e7220 */ /* 0x040fe20000400000 */
[C---:B------:R-:W-:Y:S01]  /*7a30*/  FFMA R15, R81.reuse, R94, R15 ;  /* 0x0000005e510f7223 */ /* 0x040fe2000000000f */
[C---:B------:R-:W-:Y:S01]  /*7a40*/  FFMA R12, R81.reuse, R93, R12 ;  /* 0x0000005d510c7223 */ /* 0x040fe2000000000c */
[----:B------:R-:W-:Y:S01]  /*7a50*/  FFMA R13, R81, R96, R13 ;  /* 0x00000060510d7223 */ /* 0x000fe2000000000d */
[----:B------:R-:W-:Y:S01]  /*7a60*/  F2FP.F16.E4M3.UNPACK_B R133, R160.H1 ;  /* 0x000000a0ff85723e */ /* 0x000fe200030006ff */
[--C-:B------:R-:W-:Y:S01]  /*7a70*/  HADD2.F32 R99, -RZ, R101.reuse.H0_H0 ;  /* 0x20000065ff637230 */ /* 0x100fe20000004100 */
[----:B------:R-:W-:Y:S01]  /*7a80*/  F2FP.SATFINITE.E4M3.F32.PACK_AB_MERGE_C R186, R15, R10, RZ ;  /* 0x0000000a0fba723e */ /* 0x000fe200048070ff */
[----:B------:R-:W-:Y:S01]  /*7a90*/  FFMA R14, R81, R95, R14 ;  /* 0x0000005f510e7223 */ /* 0x000fe2000000000e */
[C---:B------:R-:W-:Y:S01]  /*7aa0*/  FMUL R19, R78.reuse, R19 ;  /* 0x000000134e137220 */ /* 0x040fe20000400000 */
[----:B------:R-:W-:Y:S01]  /*7ab0*/  HADD2.F32 R102, -RZ, R101.H1_H1 ;  /* 0x30000065ff667230 */ /* 0x000fe20000004100 */
[----:B------:R-:W-:Y:S01]  /*7ac0*/  F2FP.SATFINITE.E4M3.F32.PACK_AB_MERGE_C R186, R9, R8, R186 ;  /* 0x0000000809ba723e */ /* 0x000fe200048070ba */
[----:B------:R-:W-:Y:S02]  /*7ad0*/  HADD2.F32 R101, -RZ, R103.H0_H0 ;  /* 0x20000067ff657230 */ /* 0x000fe40000004100 */
[C---:B------:R-:W-:Y:S01]  /*7ae0*/  FFMA R19, R81.reuse, R98, R19 ;  /* 0x0000006251137223 */ /* 0x040fe20000000013 */
[C---:B------:R-:W-:Y:S01]  /*7af0*/  FFMA R16, R81.reuse, R97, R16 ;  /* 0x0000006151107223 */ /* 0x040fe20000000010 */
[----:B------:R-:W-:Y:S01]  /*7b00*/  FFMA R17, R81, R100, R17 ;  /* 0x0000006451117223 */ /* 0x000fe20000000011 */
[C---:B------:R-:W-:Y:S01]  /*7b10*/  FMUL R18, R78.reuse, R22 ;  /* 0x000000164e127220 */ /* 0x040fe20000400000 */
[----:B------:R-:W-:Y:S01]  /*7b20*/  F2FP.F16.E4M3.UNPACK_B R135, R161 ;  /* 0x000000a1ff87723e */ /* 0x000fe200020006ff */
        /* <DEDUP_REMOVED lines=10> */
[----:B------:R1:W-:Y:S01]  /*7bd0*/  STS.128 [R172+UR49+0x4400], R184 ;  /* 0x004400b8ac007988 */ /* 0x0003e20008000c31 */
[----:B------:R-:W-:Y:S01]  /*7be0*/  HADD2.F32 R136, -RZ, R135.H1_H1 ;  /* 0x30000087ff887230 */ /* 0x000fe20000004100 */
[----:B------:R-:W-:Y:S01]  /*7bf0*/  F2FP.SATFINITE.E4M3.F32.PACK_AB_MERGE_C R200, R23, R18, RZ ;  /* 0x0000001217c8723e */ /* 0x000fe200048070ff */
[C---:B------:R-:W-:Y:S01]  /*7c00*/  FMUL R22, R78.reuse, R26 ;  /* 0x0000001a4e167220 */ /* 0x040fe20000400000 */
[C---:B------:R-:W-:Y:S01]  /*7c10*/  FMUL R27, R78.reuse, R27 ;  /* 0x0000001b4e1b7220 */ /* 0x040fe20000400000 */
[--C-:B------:R-:W-:Y:S01]  /*7c20*/  HADD2.F32 R107, -RZ, R109.reuse.H0_H0 ;  /* 0x2000006dff6b7230 */ /* 0x100fe20000004100 */
[----:B------:R-:W-:Y:S01]  /*7c30*/  F2FP.SATFINITE.E4M3.F32.PACK_AB_MERGE_C R200, R17, R16, R200 ;  /* 0x0000001011c8723e */ /* 0x000fe200048070c8 */
[C---:B------:R-:W-:Y:S01]  /*7c40*/  FFMA R22, R81.reuse, R103, R22 ;  /* 0x0000006751167223 */ /* 0x040fe20000000016 */
[C---:B------:R-:W-:Y:S01]  /*7c50*/  FFMA R27, R81.reuse, R106, R27 ;  /* 0x0000006a511b7223 */ /* 0x040fe2000000001b */
[C---:B------:R-:W-:Y:S01]  /*7c60*/  FFMA R24, R81.reuse, R105, R24 ;  /* 0x0000006951187223 */ /* 0x040fe20000000018 */
[----:B------:R-:W-:Y:S01]  /*7c70*/  F2FP.F16.E4M3.UNPACK_B R137, R161.H1 ;  /* 0x000000a1ff89723e */ /* 0x000fe200030006ff */
[----:B------:R-:W-:Y:S02]  /*7c80*/  HADD2.F32 R110, -RZ, R109.H1_H1 ;  /* 0x3000006dff6e7230 */ /* 0x000fe40000004100 */
[----:B------:R-:W-:Y:S01]  /*7c90*/  FFMA R25, R81, R108, R25 ;  /* 0x0000006c51197223 */ /* 0x000fe20000000019 */
[----:B------:R-:W-:Y:S01]  /*7ca0*/  F2FP.SATFINITE.E4M3.F32.PACK_AB_MERGE_C R201, R27, R22, RZ ;  /* 0x000000161bc9723e */ /* 0x000fe200048070ff */
[----:B------:R-:W-:Y:S02]  /*7cb0*/  HADD2.F32 R109, -RZ, R111.H0_H0 ;  /* 0x2000006fff6d7230 */ /* 0x000fe40000004100 */
[C---:B------:R-:W-:Y:S01]  /*7cc0*/  FMUL R26, R78.reuse, R30 ;  /* 0x0000001e4e1a7220 */ /* 0x040fe20000400000 */
[C---:B------:R-:W-:Y:S01]  /*7cd0*/  FMUL R31, R78.reuse, R31 ;  /* 0x0000001f4e1f7220 */ /* 0x040fe20000400000 */
[--C-:B------:R-:W-:Y:S01]  /*7ce0*/  HADD2.F32 R111, -RZ, R113.reuse.H0_H0 ;  /* 0x20000071ff6f7230 */ /* 0x100fe20000004100 */
[----:B------:R-:W-:Y:S01]  /*7cf0*/  F2FP.SATFINITE.E4M3.F32.PACK_AB_MERGE_C R201, R21, R20, R201 ;  /* 0x0000001415c9723e */ /* 0x000fe200048070c9 */
[C---:B------:R-:W-:Y:S01]  /*7d00*/  FFMA R26, R81.reuse, R107, R26 ;  /* 0x0000006b511a7223 */ /* 0x040fe2000000001a */
[C---:B------:R-:W-:Y:S01]  /*7d10*/  FFMA R31, R81.reuse, R110, R31 ;  /* 0x0000006e511f7223 */ /* 0x040fe2000000001f */
[C---:B------:R-:W-:Y:S01]  /*7d20*/  FFMA R28, R81.reuse, R109, R28 ;  /* 0x0000006d511c7223 */ /* 0x040fe2000000001c */
[----:B------:R-:W-:Y:S01]  /*7d30*/  F2FP.F16.E4M3.UNPACK_B R139, R162 ;  /* 0x000000a2ff8b723e */ /* 0x000fe200020006ff */
[----:B------:R-:W-:Y:S02]  /*7d40*/  HADD2.F32 R114, -RZ, R113.H1_H1 ;  /* 0x30000071ff727230 */ /* 0x000fe40000004100 */
[----:B------:R-:W-:Y:S01]  /*7d50*/  FFMA R29, R81, R112, R29 ;  /* 0x00000070511d7223 */ /* 0x000fe2000000001d */
[----:B------:R-:W-:Y:S01]  /*7d60*/  F2FP.SATFINITE.E4M3.F32.PACK_AB_MERGE_C R202, R31, R26, RZ ;  /* 0x0000001a1fca723e */ /* 0x000fe200048070ff */
[----:B------:R-:W-:Y:S02]  /*7d70*/  HADD2.F32 R113, -RZ, R115.H0_H0 ;  /* 0x20000073ff717230 */ /* 0x000fe40000004100 */
[C---:B------:R-:W-:Y:S01]  /*7d80*/  FMUL R30, R78.reuse, R34 ;  /* 0x000000224e1e7220 */ /* 0x040fe20000400000 */
[----:B------:R-:W-:Y:S01]  /*7d90*/  HADD2.F32 R140, -RZ, R139.H1_H1 ;  /* 0x3000008bff8c7230 */ /* 0x000fe20000004100 */
[----:B------:R-:W-:Y:S01]  /*7da0*/  F2FP.SATFINITE.E4M3.F32.PACK_AB_MERGE_C R202, R25, R24, R202 ;  /* 0x0000001819ca723e */ /* 0x000fe200048070ca */
[C---:B------:R-:W-:Y:S01]  /*7db0*/  FMUL R35, R78.reuse, R35 ;  /* 0x000000234e237220 */ /* 0x040fe20000400000 */
[--C-:B------:R-:W-:Y:S02]  /*7dc0*/  HADD2.F32 R115, -RZ, R117.reuse.H0_H0 ;  /* 0x20000075ff737230 */ /* 0x100fe40000004100 */
[C---:B------:R-:W-:Y:S01]  /*7dd0*/  FFMA R30, R81.reuse, R111, R30 ;  /* 0x0000006f511e7223 */ /* 0x040fe2000000001e */
[----:B------:R-:W-:Y:S02]  /*7de0*/  HADD2.F32 R118, -RZ, R117.H1_H1 ;  /* 0x30000075ff767230 */ /* 0x000fe40000004100 */
[C---:B------:R-:W-:Y:S01]  /*7df0*/  FFMA R35, R81.reuse, R114, R35 ;  /* 0x0000007251237223 */ /* 0x040fe20000000023 */
[C---:B------:R-:W-:Y:S01]  /*7e00*/  FFMA R32, R81.reuse, R113, R32 ;  /* 0x0000007151207223 */ /* 0x040fe20000000020 */
[----:B------:R-:W-:Y:S01]  /*7e10*/  F2FP.F16.E4M3.UNPACK_B R141, R162.H1 ;  /* 0x000000a2ff8d723e */ /* 0x000fe200030006ff */
[----:B------:R-:W-:Y:S01]  /*7e20*/  FFMA R33, R81, R116, R33 ;  /* 0x0000007451217223 */ /* 0x000fe20000000021 */
[----:B------:R-:W-:Y:S01]  /*7e30*/  HADD2.F32 R117, -RZ, R119.H0_H0 ;  /* 0x20000077ff757230 */ /* 0x000fe20000004100 */
        /* <DEDUP_REMOVED lines=9> */
[----:B------:R1:W-:Y:S01]  /*7ed0*/  STS.128 [R197+0x4010], R200 ;  /* 0x004010c8c5007388 */ /* 0x0003e20000000c00 */
[----:B------:R-:W-:Y:S01]  /*7ee0*/  FFMA R37, R81, R120, R37 ;  /* 0x0000007851257223 */ /* 0x000fe20000000025 */
[----:B------:R-:W-:Y:S01]  /*7ef0*/  F2FP.SATFINITE.E4M3.F32.PACK_AB_MERGE_C R204, R39, R34, RZ ;  /* 0x0000002227cc723e */ /* 0x000fe200048070ff */
[----:B------:R-:W-:Y:S02]  /*7f00*/  HADD2.F32 R122, -RZ, R121.H1_H1 ;  /* 0x30000079ff7a7230 */ /* 0x000fe40000004100 */
[C---:B------:R-:W-:Y:S01]  /*7f10*/  FMUL R38, R78.reuse, R42 ;  /* 0x0000002a4e267220 */ /* 0x040fe20000400000 */
[----:B------:R-:W-:Y:S01]  /*7f20*/  HADD2.F32 R121, -RZ, R123.H0_H0 ;  /* 0x2000007bff797230 */ /* 0x000fe20000004100 */
[----:B------:R-:W-:Y:S01]  /*7f30*/  F2FP.SATFINITE.E4M3.F32.PACK_AB_MERGE_C R204, R33, R32, R204 ;  /* 0x0000002021cc723e */ /* 0x000fe200048070cc */
[----:B------:R-:W-:Y:S02]  /*7f40*/  HADD2.F32 R144, -RZ, R143.H1_H1 ;  /* 0x3000008fff907230 */ /* 0x000fe40000004100 */
[C---:B------:R-:W-:Y:S01]  /*7f50*/  FFMA R38, R81.reuse, R119, R38 ;  /* 0x0000007751267223 */ /* 0x040fe20000000026 */
[C---:B------:R-:W-:Y:S01]  /*7f60*/  FMUL R43, R78.reuse, R43 ;  /* 0x0000002b4e2b7220 */ /* 0x040fe20000400000 */
[--C-:B------:R-:W-:Y:S02]  /*7f70*/  HADD2.F32 R123, -RZ, R125.reuse.H0_H0 ;  /* 0x2000007dff7b7230 */ /* 0x100fe40000004100 */
[C---:B------:R-:W-:Y:S01]  /*7f80*/  FMUL R42, R78.reuse, R46 ;  /* 0x0000002e4e2a7220 */ /* 0x040fe20000400000 */
[----:B------:R-:W-:Y:S02]  /*7f90*/  HADD2.F32 R126, -RZ, R125.H1_H1 ;  /* 0x3000007dff7e7230 */ /* 0x000fe40000004100 */
[C---:B------:R-:W-:Y:S01]  /*7fa0*/  FFMA R43, R81.reuse, R122, R43 ;  /* 0x0000007a512b7223 */ /* 0x040fe2000000002b */
[----:B------:R-:W-:Y:S01]  /*7fb0*/  F2FP.F16.E4M3.UNPACK_B R145, R163.H1 ;  /* 0x000000a3ff91723e */ /* 0x000fe200030006ff */
[C---:B------:R-:W-:Y:S01]  /*7fc0*/  FFMA R40, R81.reuse, R121, R40 ;  /* 0x0000007951287223 */ /* 0x040fe20000000028 */
[----:B------:R-:W-:Y:S01]  /*7fd0*/  FFMA R41, R81, R124, R41 ;  /* 0x0000007c51297223 */ /* 0x000fe20000000029 */
[----:B------:R-:W-:Y:S01]  /*7fe0*/  ISETP.NE.AND P0, PT, R193, RZ, PT ;  /* 0x000000ffc100720c */ /* 0x000fe20003f05270 */
[----:B------:R-:W-:Y:S01]  /*7ff0*/  HADD2.F32 R125, -RZ, R127.H0_H0 ;  /* 0x2000007fff7d7230 */ /* 0x000fe20000004100 */
[----:B------:R-:W-:Y:S01]  /*8000*/  F2FP.SATFINITE.E4M3.F32.PACK_AB_MERGE_C R205, R43, R38, RZ ;  /* 0x000000262bcd723e */ /* 0x000fe200048070ff */
[----:B------:R-:W-:Y:S01]  /*8010*/  FFMA R42, R81, R123, R42 ;  /* 0x0000007b512a7223 */ /* 0x000fe2000000002a */
[C---:B------:R-:W-:Y:S01]  /*8020*/  FMUL R47, R78.reuse, R47 ;  /* 0x0000002f4e2f7220 */ /* 0x040fe20000400000 */
[--C-:B------:R-:W-:Y:S01]  /*8030*/  HADD2.F32 R127, -RZ, R129.reuse.H0_H0 ;  /* 0x20000081ff7f7230 */ /* 0x100fe20000004100 */
[----:B------:R-:W-:Y:S01]  /*8040*/  F2FP.SATFINITE.E4M3.F32.PACK_AB_MERGE_C R205, R37, R36, R205 ;  /* 0x0000002425cd723e */ /* 0x000fe200048070cd */
[----:B------:R-:W-:Y:S02]  /*8050*/  HADD2.F32 R130, -RZ, R129.H1_H1 ;  /* 0x30000081ff827230 */ /* 0x000fe40000004100 */
[C---:B------:R-:W-:Y:S01]  /*8060*/  FFMA R47, R81.reuse, R126, R47 ;  /* 0x0000007e512f7223 */ /* 0x040fe2000000002f */
[C---:B------:R-:W-:Y:S01]  /*8070*/  FFMA R44, R81.reuse, R125, R44 ;  /* 0x0000007d512c7223 */ /* 0x040fe2000000002c */
[C---:B------:R-:W-:Y:S01]  /*8080*/  FFMA R45, R81.reuse, R128, R45 ;  /* 0x00000080512d7223 */ /* 0x040fe2000000002d */
[----:B------:R-:W-:Y:S02]  /*8090*/  HADD2.F32 R129, -RZ, R131.H0_H0 ;  /* 0x20000083ff817230 */ /* 0x000fe40000004100 */
[C---:B------:R-:W-:Y:S01]  /*80a0*/  FMUL R46, R78.reuse, R50 ;  /* 0x000000324e2e7220 */ /* 0x040fe20000400000 */
[C---:B------:R-:W-:Y:S01]  /*80b0*/  FMUL R51, R78.reuse, R51 ;  /* 0x000000334e337220 */ /* 0x040fe20000400000 */
[--C-:B------:R-:W-:Y:S02]  /*80c0*/  HADD2.F32 R131, -RZ, R133.reuse.H0_H0 ;  /* 0x20000085ff837230 */ /* 0x100fe40000004100 */
[C---:B------:R-:W-:Y:S01]  /*80d0*/  FMUL R50, R78.reuse, R54 ;  /* 0x000000364e327220 */ /* 0x040fe20000400000 */
[C---:B------:R-:W-:Y:S01]  /*80e0*/  FFMA R46, R81.reuse, R127, R46 ;  /* 0x0000007f512e7223 */ /* 0x040fe2000000002e */
[----:B------:R-:W-:Y:S02]  /*80f0*/  HADD2.F32 R134, -RZ, R133.H1_H1 ;  /* 0x30000085ff867230 */ /* 0x000fe40000004100 */
[C---:B------:R-:W-:Y:S01]  /*8100*/  FFMA R51, R81.reuse, R130, R51 ;  /* 0x0000008251337223 */ /* 0x040fe20000000033 */
[----:B------:R-:W-:Y:S02]  /*8110*/  HADD2.F32 R133, -RZ, R135.H0_H0 ;  /* 0x20000087ff857230 */ /* 0x000fe40000004100 */
[C---:B------:R-:W-:Y:S01]  /*8120*/  FMUL R55, R78.reuse, R55 ;  /* 0x000000374e377220 */ /* 0x040fe20000400000 */
[C---:B------:R-:W-:Y:S01]  /*8130*/  FFMA R48, R81.reuse, R129, R48 ;  /* 0x0000008151307223 */ /* 0x040fe20000000030 */
[C---:B------:R-:W-:Y:S01]  /*8140*/  FFMA R49, R81.reuse, R132, R49 ;  /* 0x0000008451317223 */ /* 0x040fe20000000031 */
[--C-:B------:R-:W-:Y:S02]  /*8150*/  HADD2.F32 R135, -RZ, R137.reuse.H0_H0 ;  /* 0x20000089ff877230 */ /* 0x100fe40000004100 */
[C---:B------:R-:W-:Y:S01]  /*8160*/  FFMA R50, R81.reuse, R131, R50 ;  /* 0x0000008351327223 */ /* 0x040fe20000000032 */
[----:B------:R-:W-:Y:S02]  /*8170*/  HADD2.F32 R138, -RZ, R137.H1_H1 ;  /* 0x30000089ff8a7230 */ /* 0x000fe40000004100 */
[C---:B------:R-:W-:Y:S01]  /*8180*/  FMUL R54, R78.reuse, R58 ;  /* 0x0000003a4e367220 */ /* 0x040fe20000400000 */
[----:B------:R-:W-:Y:S02]  /*8190*/  HADD2.F32 R137, -RZ, R139.H0_H0 ;  /* 0x2000008bff897230 */ /* 0x000fe40000004100 */
[C---:B------:R-:W-:Y:S01]  /*81a0*/  FFMA R55, R81.reuse, R134, R55 ;  /* 0x0000008651377223 */ /* 0x040fe20000000037 */
        /* <DEDUP_REMOVED lines=16> */
[----:B------:R-:W-:Y:S01]  /*82b0*/  FFMA R63, R81, R142, R63 ;  /* 0x0000008e513f7223 */ /* 0x000fe2000000003f */
[----:B------:R-:W-:Y:S01]  /*82c0*/  FMUL R67, R78, R67 ;  /* 0x000000434e437220 */ /* 0x000fe20000400000 */
[----:B------:R-:W-:Y:S01]  /*82d0*/  F2FP.SATFINITE.E4M3.F32.PACK_AB_MERGE_C R206, R47, R42, RZ ;  /* 0x0000002a2fce723e */ /* 0x000fe200048070ff */
[----:B------:R-:W-:Y:S01]  /*82e0*/  FFMA R60, R81, R141, R60 ;  /* 0x0000008d513c7223 */ /* 0x000fe2000000003c */
[----:B------:R-:W-:Y:S01]  /*82f0*/  F2FP.SATFINITE.E4M3.F32.PACK_AB_MERGE_C R207, R51, R46, RZ ;  /* 0x0000002e33cf723e */ /* 0x000fe200048070ff */
[C---:B------:R-:W-:Y:S01]  /*8300*/  FFMA R61, R81.reuse, R144, R61 ;  /* 0x00000090513d7223 */ /* 0x040fe2000000003d */
[C---:B------:R-:W-:Y:S01]  /*8310*/  FFMA R62, R81.reuse, R143, R62 ;  /* 0x0000008f513e7223 */ /* 0x040fe2000000003e */
[----:B------:R-:W-:Y:S01]  /*8320*/  FFMA R67, R81, R146, R67 ;  /* 0x0000009251437223 */ /* 0x000fe20000000043 */
[----:B------:R-:W-:Y:S02]  /*8330*/  F2FP.SATFINITE.E4M3.F32.PACK_AB_MERGE_C R206, R41, R40, R206 ;  /* 0x0000002829ce723e */ /* 0x000fe400048070ce */
[----:B------:R-:W-:Y:S02]  /*8340*/  F2FP.SATFINITE.E4M3.F32.PACK_AB_MERGE_C R207, R45, R44, R207 ;  /* 0x0000002c2dcf723e */ /* 0x000fe400048070cf */
[----:B------:R-:W-:Y:S02]  /*8350*/  F2FP.SATFINITE.E4M3.F32.PACK_AB_MERGE_C R212, R55, R50, RZ ;  /* 0x0000003237d4723e */ /* 0x000fe400048070ff */
[----:B------:R-:W-:Y:S01]  /*8360*/  F2FP.SATFINITE.E4M3.F32.PACK_AB_MERGE_C R213, R59, R54, RZ ;  /* 0x000000363bd5723e */ /* 0x000fe200048070ff */
[----:B------:R1:W-:Y:S01]  /*8370*/  STS.128 [R199+0x4020], R204 ;  /* 0x004020ccc7007388 */ /* 0x0003e20000000c00 */
[----:B------:R-:W-:Y:S02]  /*8380*/  F2FP.SATFINITE.E4M3.F32.PACK_AB_MERGE_C R214, R63, R58, RZ ;  /* 0x0000003a3fd6723e */ /* 0x000fe400048070ff */
[----:B------:R-:W-:Y:S02]  /*8390*/  F2FP.SATFINITE.E4M3.F32.PACK_AB_MERGE_C R215, R67, R62, RZ ;  /* 0x0000003e43d7723e */ /* 0x000fe400048070ff */
[----:B------:R-:W-:Y:S02]  /*83a0*/  F2FP.SATFINITE.E4M3.F32.PACK_AB_MERGE_C R212, R49, R48, R212 ;  /* 0x0000003031d4723e */ /* 0x000fe400048070d4 */
[----:B------:R-:W-:Y:S02]  /*83b0*/  F2FP.SATFINITE.E4M3.F32.PACK_AB_MERGE_C R213, R53, R52, R213 ;  /* 0x0000003435d5723e */ /* 0x000fe400048070d5 */
[----:B------:R-:W-:Y:S02]  /*83c0*/  F2FP.SATFINITE.E4M3.F32.PACK_AB_MERGE_C R214, R57, R56, R214 ;  /* 0x0000003839d6723e */ /* 0x000fe400048070d6 */
[----:B------:R-:W-:Y:S02]  /*83d0*/  F2FP.SATFINITE.E4M3.F32.PACK_AB_MERGE_C R215, R61, R60, R215 ;  /* 0x0000003c3dd7723e */ /* 0x000fe400048070d7 */
[----:B------:R-:W-:Y:S02]  /*83e0*/  LEA R216, R181, UR49, 0x3 ;  /* 0x00000031b5d87c11 */ /* 0x000fe4000f8e18ff */
[----:B------:R-:W-:Y:S01]  /*83f0*/  @P6 SHF.L.U32 R219, R180, 0x1f, RZ ;  /* 0x0000001fb4db6819 */ /* 0x000fe200000006ff */
[----:B------:R1:W-:Y:S01]  /*8400*/  STS.128 [R198+0x4010], R212 ;  /* 0x004010d4c6007388 */ /* 0x0003e20000000c00 */
[----:B------:R-:W-:Y:S01]  /*8410*/  @!PT LDS RZ, [RZ] ;  /* 0x00000000fffff984 */ /* 0x000fe20000000800 */
[----:B------:R-:W-:Y:S01]  /*8420*/  @!PT LDS RZ, [RZ] ;  /* 0x00000000fffff984 */ /* 0x000fe20000000800 */
[----:B------:R-:W-:Y:S01]  /*8430*/  @!PT LDS RZ, [RZ] ;  /* 0x00000000fffff984 */ /* 0x000fe20000000800 */
[----:B------:R-:W-:Y:S01]  /*8440*/  @!PT LDS RZ, [RZ] ;  /* 0x00000000fffff984 */ /* 0x000fe20000000800 */
[----:B------:R2:W-:Y:S07]  /*8450*/  MEMBAR.ALL.CTA ;  /* 0x0000000000007992 */ /* 0x0005ee0000008000 */
[----:B--2---:R-:W2:Y:S02]  /*8460*/  FENCE.VIEW.ASYNC.S ;  /* 0x00000000000073c6 */ /* 0x004ea40000000000 */
[----:B--2---:R-:W-:Y:S06]  /*8470*/  BAR.SYNC.DEFER_BLOCKING 0x1, 0x80 ;  /* 0x0042000000007b1d */ /* 0x004fec0000010000 */
[----:B------:R-:W-:Y:S05]  /*8480*/  @P0 BRA `(.L_x_143) ;  /* 0x0000000000280947 */ /* 0x000fea0003800000 */
[----:B------:R-:W-:Y:S02]  /*8490*/  UIADD3 UR4, UPT, UPT, UR49, 0x4400, URZ ;  /* 0x0000440031047890 */ /* 0x000fe4000fffe0ff */
[----:B------:R-:W-:Y:S01]  /*84a0*/  UIADD3 UR6, UP0, UPT, UR52, 0x680, URZ ;  /* 0x0000068034067890 */ /* 0x000fe2000ff1e0ff */
[----:B------:R-:W-:Y:S03]  /*84b0*/  UMOV UR43, UR36 ;  /* 0x00000024002b7c82 */ /* 0x000fe60008000000 */
[----:B------:R-:W-:Y:S01]  /*84c0*/  MOV R192, UR4 ;  /* 0x0000000400c07c02 */ /* 0x000fe20008000f00 */
[----:B------:R-:W-:Y:S03]  /*84d0*/  UIADD3.X UR7, UPT, UPT, URZ, UR53, URZ, UP0, !UPT ;  /* 0x00000035ff077290 */ /* 0x000fe600087fe4ff */
[----:B------:R-:W-:Y:S11]  /*84e0*/  R2UR UR40, R192 ;  /* 0x00000000c02872ca */ /* 0x000ff600000e0000 */
[----:B------:R-:W-:Y:S02]  /*84f0*/  @!UPT UIADD3 URZ, UPT, UPT, URZ, URZ, URZ ;  /* 0x000000fffffff290 */ /* 0x000fe4000fffe0ff */
[----:B------:R2:W-:Y:S01]  /*8500*/  UTMASTG.3D [UR40], [UR6] ;  /* 0x00000028060073b5 */ /* 0x0005e20008010000 */
[----:B------:R0:W-:Y:S01]  /*8510*/  UTMACMDFLUSH ;  /* 0x00000000000079b7 */ /* 0x0001e20000000000 */
[----:B--2---:R-:W-:Y:S04]  /*8520*/  DEPBAR.LE SB0, 0x1 ;  /* 0x000080400000791a */ /* 0x004fe80000000000 */
.L_x_143:
[----:B------:R-:W-:Y:S05]  /*8530*/  BSYNC.RECONVERGENT B0 ;  /* 0x0000000000007941 */ /* 0x000fea0003800200 */
.L_x_142:
[----:B------:R-:W-:Y:S06]  /*8540*/  BAR.SYNC.DEFER_BLOCKING 0x1, 0x80 ;  /* 0x0042000000007b1d */ /* 0x000fec0000010000 */
[----:B------:R-:W2:Y:S01]  /*8550*/  @P6 SYNCS.PHASECHK.TRANS64.TRYWAIT P0, [R216+URZ+0x200], R219 ;  /* 0x000200dbd80065a7 */ /* 0x000ea200080011ff */
[----:B------:R-:W-:Y:S01]  /*8560*/  BSSY B1, `(.L_x_144) ;  /* 0x0000023000017945 */ /* 0x000fe20003800000 */
[----:B--2---:R-:W-:Y:S03]  /*8570*/  @P6 SEL R208, RZ, 0x1, !P0 ;  /* 0x00000001ffd06807 */ /* 0x004fe60004000000 */
[----:B------:R-:W-:Y:S05]  /*8580*/  @!P6 BRA `(.L_x_145) ;  /* 0x000000000080e947 */ /* 0x000fea0003800000 */
[----:B------:R-:W-:Y:S01]  /*8590*/  ISETP.NE.AND P1, PT, R209, RZ, PT ;  /* 0x000000ffd100720c */ /* 0x000fe20003f25270 */
[----:B------:R-:W-:Y:S01]  /*85a0*/  BSSY B0, `(.L_x_146) ;  /* 0x000000a000007945 */ /* 0x000fe20003800000 */
[----:B------:R-:W-:Y:S11]  /*85b0*/  ISETP.NE.AND P0, PT, R208, RZ, PT ;  /* 0x000000ffd000720c */ /* 0x000ff60003f05270 */
[----:B------:R-:W-:Y:S04]  /*85c0*/  @P1 IMAD R0, R181, 0x2000, R190 ;  /* 0x00002000b5001824 */ /* 0x000fe800078e02be */
[C---:B------:R-:W-:Y:S01]  /*85d0*/  @P1 IMAD.IADD R211, R0.reuse, 0x1, R211 ;  /* 0x0000000100d31824 */ /* 0x040fe200078e02d3 */
[----:B------:R-:W-:Y:S03]  /*85e0*/  @P1 IADD3 R217, PT, PT, R0, R217, RZ ;  /* 0x000000d900d91210 */ /* 0x000fe60007ffe0ff */
[----:B------:R-:W-:Y:S01]  /*85f0*/  @P1 IMAD.IADD R210, R210, 0x1, R211 ;  /* 0x00000001d2d21824 */ /* 0x000fe200078e02d3 */
[----:B------:R-:W-:Y:S06]  /*8600*/  @P0 BRA `(.L_x_147) ;  /* 0x00000000000c0947 */ /* 0x000fec0003800000 */
[----:B------:R-:W-:Y:S04]  /*8610*/  SHF.L.U32 R3, R180, 0x1f, RZ ;  /* 0x0000001fb4037819 */ /* 0x000fe800000006ff */
[----:B------:R-:W2:Y:S02]  /*8620*/  SYNCS.PHASECHK.TRANS64.TRYWAIT P0, [R216+URZ+0x200], R3 ;  /* 0x00020003d80075a7 */ /* 0x000ea400080011ff */
[----:B--2---:R-:W-:Y:S05]  /*8630*/  @!P0 BRA `(.L_x_148) ;  /* 0x0000002800a48947 */ /* 0x004fea0003800000 */
.L_x_147:
[----:B------:R-:W-:Y:S05]  /*8640*/  BSYNC B0 ;  /* 0x0000000000007941 */ /* 0x000fea0003800000 */
.L_x_146:
[----:B------:R-:W-:Y:S01]  /*8650*/  ISETP.NE.AND P0, PT, R209, RZ, PT ;  /* 0x000000ffd100720c */ /* 0x000fe20003f05270 */
[----:B--2---:R-:W-:Y:S02]  /*8660*/  VIADD R3, R216, 0x210 ;  /* 0x00000210d8037836 */ /* 0x004fe40000000000 */
[----:B------:R-:W-:Y:S02]  /*8670*/  IMAD.U32 R2, RZ, RZ, UR37 ;  /* 0x00000025ff027e24 */ /* 0x000fe4000f8e00ff */
[----:B------:R-:W-:Y:S03]  /*8680*/  VIADD R181, R181, 0x1 ;  /* 0x00000001b5b57836 */ /* 0x000fe60000000000 */
[----:B------:R-:W-:Y:S05]  /*8690*/  PRMT R2, R2, 0x654, R3 ;  /* 0x0000065402027816 */ /* 0x000fea0000000003 */
[----:B------:R2:W3:Y:S04]  /*86a0*/  @P0 LDS.128 R148, [R0] ;  /* 0x0000000000940984 */ /* 0x0004e80000000c00 */
[----:B------:R2:W4:Y:S04]  /*86b0*/  @P0 LDS.128 R152, [R211+0x10] ;  /* 0x00001000d3980984 */ /* 0x0005280000000c00 */
        /* <DEDUP_REMOVED lines=13> */
.L_x_145:
[----:B------:R-:W-:Y:S05]  /*8790*/  BSYNC B1 ;  /* 0x0000000000017941 */ /* 0x000fea0003800000 */
.L_x_144:
[----:B--2---:R-:W-:Y:S05]  /*87a0*/  VIADD R0, R80, 0x40 ;  /* 0x0000004050007836 */ /* 0x004fea0000000000 */
[----:B------:R-:W-:Y:S04]  /*87b0*/  SHF.R.U32.HI R0, RZ, 0x15, R0 ;  /* 0x00000015ff007819 */ /* 0x000fe80000011600 */
[----:B------:R-:W-:Y:S11]  /*87c0*/  LOP3.LUT P0, RZ, R0, 0x3, R173, 0x48, !PT ;  /* 0x0000000300ff7812 */ /* 0x000ff600078048ad */
[----:B------:R-:W-:Y:S02]  /*87d0*/  @!UPT UIADD3 URZ, UPT, UPT, URZ, URZ, URZ ;  /* 0x000000fffffff290 */ /* 0x000fe4000fffe0ff */
[----:B------:R-:W-:Y:S05]  /*87e0*/  @!P0 BRA `(.L_x_149) ;  /* 0x0000000000408947 */ /* 0x000fea0003800000 */
[----:B------:R-:W2:Y:S01]  /*87f0*/  LDCU.64 UR8, c[0x4][0x70] ;  /* 0x01000e00ff0877ac */ /* 0x000ea20008000a00 */
[----:B------:R-:W-:Y:S01]  /*8800*/  MOV R3, 0x0 ;  /* 0x0000000000037802 */ /* 0x000fe20000000f00 */
[----:B------:R-:W-:Y:S02]  /*8810*/  HFMA2 R12, -RZ, RZ, 0, 5.9604644775390625e-08 ;  /* 0x00000001ff0c7431 */ /* 0x000fe400000001ff */
[----:B------:R-:W-:Y:S02]  /*8820*/  IMAD.MOV.U32 R8, RZ, RZ, 0x192 ;  /* 0x00000192ff087424 */ /* 0x000fe400078e00ff */
[----:B------:R-:W-:Y:S01]  /*8830*/  IMAD.MOV.U32 R13, RZ, RZ, RZ ;  /* 0x000000ffff0d7224 */ /* 0x000fe200078e00ff */
[----:B------:R-:W5:Y:S01]  /*8840*/  LDCU.64 UR6, c[0x4][0x78] ;  /* 0x01000f00ff0677ac */ /* 0x000f620008000a00 */
[----:B------:R-:W1:Y:S01]  /*8850*/  LDC.64 R2, c[0x4][R3] ;  /* 0x0100000003027b82 */ /* 0x000e620000000a00 */
[----:B------:R-:W3:Y:S01]  /*8860*/  LDCU.64 UR4, c[0x4][0x10] ;  /* 0x01000200ff0477ac */ /* 0x000ee20008000a00 */
[----:B--2---:R-:W-:Y:S01]  /*8870*/  MOV R5, UR9 ;  /* 0x0000000900057c02 */ /* 0x004fe20008000f00 */
[----:B------:R-:W-:Y:S01]  /*8880*/  IMAD.U32 R4, RZ, RZ, UR8 ;  /* 0x00000008ff047e24 */ /* 0x000fe2000f8e00ff */
[----:B-----5:R-:W-:Y:S01]  /*8890*/  MOV R7, UR7 ;  /* 0x0000000700077c02 */ /* 0x020fe20008000f00 */
[----:B------:R-:W-:Y:S01]  /*88a0*/  IMAD.U32 R6, RZ, RZ, UR6 ;  /* 0x00000006ff067e24 */ /* 0x000fe2000f8e00ff */
[----:B---3--:R-:W-:Y:S01]  /*88b0*/  MOV R11, UR5 ;  /* 0x00000005000b7c02 */ /* 0x008fe20008000f00 */
[----:B------:R-:W-:Y:S02]  /*88c0*/  IMAD.U32 R10, RZ, RZ, UR4 ;  /* 0x00000004ff0a7e24 */ /* 0x000fe4000f8e00ff */
[----:B------:R-:W-:Y:S07]  /*88d0*/  LEPC R20, `(.L_x_149) ;  /* 0x000000001014794e */ /* 0x000fee0000000000 */
[----:B-1--4-:R-:W-:Y:S05]  /*88e0*/  CALL.ABS.NOINC R2 ;  /* 0x0000000002007343 */ /* 0x012fea0003c00000 */
.L_x_149:
[----:B------:R-:W-:Y:S01]  /*88f0*/  ISETP.NE.AND P0, PT, R193, RZ, PT ;  /* 0x000000ffc100720c */ /* 0x000fe20003f05270 */
[----:B------:R-:W-:Y:S05]  /*8900*/  WARPSYNC.ALL ;  /* 0x0000000000007948 */ /* 0x000fea0003800000 */
[----:B------:R-:W-:Y:S01]  /*8910*/  R2UR UR4, R80 ;  /* 0x00000000500472ca */ /* 0x000fe200000e0000 */
[----:B------:R-:W-:Y:S01]  /*8920*/  BSSY.RECONVERGENT B0, `(.L_x_150) ;  /* 0x000011c000007945 */ /* 0x000fe20003800200 */
[----:B---3--:R-:W-:Y:S02]  /*8930*/  F2FP.F16.E4M3.UNPACK_B R11, R149 ;  /* 0x00000095ff0b723e */ /* 0x008fe400020006ff */
[----:B------:R-:W-:Y:S02]  /*8940*/  F2FP.F16.E4M3.UNPACK_B R10, R150 ;  /* 0x00000096ff0a723e */ /* 0x000fe400020006ff */
[----:B------:R-:W-:Y:S01]  /*8950*/  F2FP.F16.E4M3.UNPACK_B R9, R151 ;  /* 0x00000097ff09723e */ /* 0x000fe200020006ff */
[--C-:B------:R-:W-:Y:S01]  /*8960*/  HADD2.F32 R83, -RZ, R11.reuse.H0_H0 ;  /* 0x2000000bff537230 */ /* 0x100fe20000004100 */
[----:B----4-:R-:W-:Y:S01]  /*8970*/  F2FP.F16.E4M3.UNPACK_B R8, R152 ;  /* 0x00000098ff08723e */ /* 0x010fe200020006ff */
[----:B------:R-:W-:Y:S01]  /*8980*/  HADD2.F32 R84, -RZ, R11.H1_H1 ;  /* 0x3000000bff547230 */ /* 0x000fe20000004100 */
[----:B------:R-:W-:Y:S01]  /*8990*/  F2FP.F16.E4M3.UNPACK_B R7, R153 ;  /* 0x00000099ff07723e */ /* 0x000fe200020006ff */
[--C-:B------:R-:W-:Y:S01]  /*89a0*/  HADD2.F32 R87, -RZ, R10.reuse.H0_H0 ;  /* 0x2000000aff577230 */ /* 0x100fe20000004100 */
[----:B------:R-:W-:Y:S01]  /*89b0*/  F2FP.F16.E4M3.UNPACK_B R6, R154 ;  /* 0x0000009aff06723e */ /* 0x000fe200020006ff */
[----:B------:R-:W-:Y:S01]  /*89c0*/  HADD2.F32 R88, -RZ, R10.H1_H1 ;  /* 0x3000000aff587230 */ /* 0x000fe20000004100 */
[----:B------:R-:W-:Y:S01]  /*89d0*/  F2FP.F16.E4M3.UNPACK_B R5, R155 ;  /* 0x0000009bff05723e */ /* 0x000fe200020006ff */
[--C-:B------:R-:W-:Y:S01]  /*89e0*/  HADD2.F32 R91, -RZ, R9.reuse.H0_H0 ;  /* 0x20000009ff5b7230 */ /* 0x100fe20000004100 */
[----:B-1----:R-:W-:Y:S01]  /*89f0*/  F2FP.F16.E4M3.UNPACK_B R4, R156 ;  /* 0x0000009cff04723e */ /* 0x002fe200020006ff */
[----:B------:R-:W-:Y:S01]  /*8a00*/  HADD2.F32 R93, -RZ, R9.H1_H1 ;  /* 0x30000009ff5d7230 */ /* 0x000fe20000004100 */
[-C--:B------:R-:W-:Y:S01]  /*8a10*/  F2FP.F16.E4M3.UNPACK_B R2, R148.reuse ;  /* 0x00000094ff02723e */ /* 0x080fe200020006ff */
[--C-:B------:R-:W-:Y:S01]  /*8a20*/  HADD2.F32 R94, -RZ, R8.reuse.H0_H0 ;  /* 0x20000008ff5e7230 */ /* 0x100fe20000004100 */
[----:B------:R-:W-:Y:S01]  /*8a30*/  F2FP.F16.E4M3.UNPACK_B R148, R148.H1 ;  /* 0x00000094ff94723e */ /* 0x000fe200030006ff */
[----:B------:R-:W-:Y:S01]  /*8a40*/  HADD2.F32 R97, -RZ, R8.H1_H1 ;  /* 0x30000008ff617230 */ /* 0x000fe20000004100 */
[----:B------:R-:W-:Y:S01]  /*8a50*/  F2FP.F16.E4M3.UNPACK_B R149, R149.H1 ;  /* 0x00000095ff95723e */ /* 0x000fe200030006ff */
[--C-:B------:R-:W-:Y:S01]  /*8a60*/  HADD2.F32 R98, -RZ, R7.reuse.H0_H0 ;  /* 0x20000007ff627230 */ /* 0x100fe20000004100 */
[----:B------:R-:W-:Y:S01]  /*8a70*/  F2FP.F16.E4M3.UNPACK_B R150, R150.H1 ;  /* 0x00000096ff96723e */ /* 0x000fe200030006ff */
[----:B------:R-:W-:Y:S01]  /*8a80*/  HADD2.F32 R101, -RZ, R7.H1_H1 ;  /* 0x30000007ff657230 */ /* 0x000fe20000004100 */
[----:B------:R-:W-:Y:S01]  /*8a90*/  F2FP.F16.E4M3.UNPACK_B R151, R151.H1 ;  /* 0x00000097ff97723e */ /* 0x000fe200030006ff */
[--C-:B------:R-:W-:Y:S01]  /*8aa0*/  HADD2.F32 R102, -RZ, R6.reuse.H0_H0 ;  /* 0x20000006ff667230 */ /* 0x100fe20000004100 */
[----:B------:R-:W-:Y:S01]  /*8ab0*/  IADD3 R195, PT, PT, R195, 0x270, RZ ;  /* 0x00000270c3c37810 */ /* 0x000fe20007ffe0ff */
[----:B------:R-:W-:Y:S01]  /*8ac0*/  HADD2.F32 R105, -RZ, R6.H1_H1 ;  /* 0x30000006ff697230 */ /* 0x000fe20000004100 */
[----:B------:R-:W-:Y:S01]  /*8ad0*/  F2FP.F16.E4M3.UNPACK_B R138, R163 ;  /* 0x000000a3ff8a723e */ /* 0x000fe200020006ff */
[--C-:B------:R-:W-:Y:S01]  /*8ae0*/  HADD2.F32 R106, -RZ, R5.reuse.H0_H0 ;  /* 0x20000005ff6a7230 */ /* 0x100fe20000004100 */
[----:B------:R-:W-:Y:S01]  /*8af0*/  LOP3.LUT R195, R195, 0xfefffff8, RZ, 0xc0, !PT ;  /* 0xfefffff8c3c37812 */ /* 0x000fe200078ec0ff */
[----:B------:R-:W-:Y:S01]  /*8b00*/  HADD2.F32 R109, -RZ, R5.H1_H1 ;  /* 0x30000005ff6d7230 */ /* 0x000fe20000004100 */
[----:B------:R-:W-:Y:S01]  /*8b10*/  F2FP.F16.E4M3.UNPACK_B R116, R157 ;  /* 0x0000009dff74723e */ /* 0x000fe200020006ff */
[--C-:B------:R-:W-:Y:S01]  /*8b20*/  HADD2.F32 R110, -RZ, R4.reuse.H0_H0 ;  /* 0x20000004ff6e7230 */ /* 0x100fe20000004100 */
[----:B------:R-:W-:Y:S01]  /*8b30*/  F2FP.F16.E4M3.UNPACK_B R120, R158 ;  /* 0x0000009eff78723e */ /* 0x000fe200020006ff */
[----:B------:R-:W-:Y:S01]  /*8b40*/  HADD2.F32 R113, -RZ, R4.H1_H1 ;  /* 0x30000004ff717230 */ /* 0x000fe20000004100 */
[----:B------:R-:W-:Y:S01]  /*8b50*/  F2FP.F16.E4M3.UNPACK_B R124, R159 ;  /* 0x0000009fff7c723e */ /* 0x000fe200020006ff */
[----:B------:R-:W1:Y:S01]  /*8b60*/  LDTM.x64 R4, tmem[UR4+0x40] ;  /* 0x00004004000479ee */ /* 0x000e620008340000 */
[--C-:B------:R-:W-:Y:S01]  /*8b70*/  HADD2.F32 R0, -RZ, R2.reuse.H0_H0 ;  /* 0x20000002ff007230 */ /* 0x100fe20000004100 */
[----:B------:R-:W-:Y:S01]  /*8b80*/  NOP ;  /* 0x0000000000007918 */ /* 0x000fe20000000000 */
[----:B-1----:R1:W-:Y:S01]  /*8b90*/  SYNCS.ARRIVE.TRANS64.RED.A1T0 RZ, [R195+URZ], RZ ;  /* 0x000000ffc3ff79a7 */ /* 0x0023e200081004ff */
[----:B------:R-:W-:Y:S01]  /*8ba0*/  HADD2.F32 R2, -RZ, R2.H1_H1 ;  /* 0x30000002ff027230 */ /* 0x000fe20000004100 */
[----:B------:R-:W-:Y:S01]  /*8bb0*/  F2FP.F16.E4M3.UNPACK_B R128, R160 ;  /* 0x000000a0ff80723e */ /* 0x000fe200020006ff */
[--C-:B------:R-:W-:Y:S01]  /*8bc0*/  HADD2.F32 R86, -RZ, R149.reuse.H1_H1 ;  /* 0x30000095ff567230 */ /* 0x100fe20000004100 */
[----:B------:R-:W-:Y:S01]  /*8bd0*/  F2FP.F16.E4M3.UNPACK_B R132, R161 ;  /* 0x000000a1ff84723e */ /* 0x000fe200020006ff */
[--C-:B------:R-:W-:Y:S01]  /*8be0*/  HADD2.F32 R114, -RZ, R116.reuse.H0_H0 ;  /* 0x20000074ff727230 */ /* 0x100fe20000004100 */
[----:B------:R-:W-:Y:S01]  /*8bf0*/  F2FP.F16.E4M3.UNPACK_B R136, R162 ;  /* 0x000000a2ff88723e */ /* 0x000fe200020006ff */
[----:B------:R-:W-:Y:S01]  /*8c00*/  HADD2.F32 R117, -RZ, R116.H1_H1 ;  /* 0x30000074ff757230 */ /* 0x000fe20000004100 */
[----:B------:R-:W-:Y:S01]  /*8c10*/  F2FP.F16.E4M3.UNPACK_B R152, R152.H1 ;  /* 0x00000098ff98723e */ /* 0x000fe200030006ff */
        /* <DEDUP_REMOVED lines=12> */
[C---:B------:R-:W-:Y:S01]  /*8ce0*/  FMUL R4, R78.reuse, R4 ;  /* 0x000000044e047220 */ /* 0x040fe20000400000 */
[C---:B------:R-:W-:Y:S01]  /*8cf0*/  FMUL R5, R78.reuse, R5 ;  /* 0x000000054e057220 */ /* 0x040fe20000400000 */
[----:B------:R-:W-:Y:S02]  /*8d00*/  HADD2.F32 R3, -RZ, R148.H0_H0 ;  /* 0x20000094ff037230 */ /* 0x000fe40000004100 */
        /* <DEDUP_REMOVED lines=9> */
[----:B------:R-:W-:Y:S02]  /*8da0*/  HADD2.F32 R130, -RZ, R132.H0_H0 ;  /* 0x20000084ff827230 */ /* 0x000fe40000004100 */
[C---:B------:R-:W-:Y:S01]  /*8db0*/  FMUL R6, R78.reuse, R6 ;  /* 0x000000064e067220 */ /* 0x040fe20000400000 */
[----:B------:R-:W-:Y:S02]  /*8dc0*/  HADD2.F32 R82, -RZ, R148.H1_H1 ;  /* 0x30000094ff527230 */ /* 0x000fe40000004100 */
[C---:B------:R-:W-:Y:S01]  /*8dd0*/  FMUL R7, R78.reuse, R7 ;  /* 0x000000074e077220 */ /* 0x040fe20000400000 */
[----:B------:R-:W-:Y:S02]  /*8de0*/  HADD2.F32 R85, -RZ, R149.H0_H0 ;  /* 0x20000095ff557230 */ /* 0x000fe40000004100 */
[C---:B------:R-:W-:Y:S01]  /*8df0*/  FFMA R6, R81.reuse, R3, R6 ;  /* 0x0000000351067223 */ /* 0x040fe20000000006 */
[----:B------:R-:W-:Y:S02]  /*8e00*/  HADD2.F32 R133, -RZ, R132.H1_H1 ;  /* 0x30000084ff857230 */ /* 0x000fe40000004100 */
[C---:B------:R-:W-:Y:S01]  /*8e10*/  FFMA R7, R81.reuse, R82, R7 ;  /* 0x0000005251077223 */ /* 0x040fe20000000007 */
[C---:B------:R-:W-:Y:S01]  /*8e20*/  FFMA R8, R81.reuse, R83, R8 ;  /* 0x0000005351087223 */ /* 0x040fe20000000008 */
[C---:B------:R-:W-:Y:S01]  /*8e30*/  FFMA R9, R81.reuse, R84, R9 ;  /* 0x0000005451097223 */ /* 0x040fe20000000009 */
[--C-:B------:R-:W-:Y:S02]  /*8e40*/  HADD2.F32 R82, -RZ, R138.reuse.H0_H0 ;  /* 0x2000008aff527230 */ /* 0x100fe40000004100 */
[C---:B------:R-:W-:Y:S01]  /*8e50*/  FMUL R10, R78.reuse, R10 ;  /* 0x0000000a4e0a7220 */ /* 0x040fe20000400000 */
[----:B------:R-:W-:Y:S02]  /*8e60*/  HADD2.F32 R83, -RZ, R138.H1_H1 ;  /* 0x3000008aff537230 */ /* 0x000fe40000004100 */
[C---:B------:R-:W-:Y:S01]  /*8e70*/  FMUL R11, R78.reuse, R11 ;  /* 0x0000000b4e0b7220 */ /* 0x040fe20000400000 */
[----:B------:R-:W-:Y:S02]  /*8e80*/  HADD2.F32 R89, -RZ, R150.H0_H0 ;  /* 0x20000096ff597230 */ /* 0x000fe40000004100 */
[C---:B------:R-:W-:Y:S01]  /*8e90*/  FFMA R10, R81.reuse, R85, R10 ;  /* 0x00000055510a7223 */ /* 0x040fe2000000000a */
[--C-:B------:R-:W-:Y:S02]  /*8ea0*/  HADD2.F32 R134, -RZ, R136.reuse.H0_H0 ;  /* 0x20000088ff867230 */ /* 0x100fe40000004100 */
[C---:B------:R-:W-:Y:S01]  /*8eb0*/  FFMA R11, R81.reuse, R86, R11 ;  /* 0x00000056510b7223 */ /* 0x040fe2000000000b */
[C---:B------:R-:W-:Y:S01]  /*8ec0*/  FFMA R12, R81.reuse, R87, R12 ;  /* 0x00000057510c7223 */ /* 0x040fe2000000000c */
[----:B------:R-:W-:Y:S01]  /*8ed0*/  FFMA R13, R81, R88, R13 ;  /* 0x00000058510d7223 */ /* 0x000fe2000000000d */
[----:B------:R-:W-:Y:S01]  /*8ee0*/  F2FP.SATFINITE.E4M3.F32.PACK_AB_MERGE_C R86, R7, R6, RZ ;  /* 0x000000060756723e */ /* 0x000fe200048070ff */
[C---:B------:R-:W-:Y:S01]  /*8ef0*/  FMUL R7, R78.reuse, R20 ;  /* 0x000000144e077220 */ /* 0x040fe20000400000 */
[----:B------:R-:W-:Y:S01]  /*8f00*/  F2FP.SATFINITE.E4M3.F32.PACK_AB_MERGE_C R138, R11, R10, RZ ;  /* 0x0000000a0b8a723e */ /* 0x000fe200048070ff */
[C---:B------:R-:W-:Y:S01]  /*8f10*/  FMUL R10, R78.reuse, R21 ;  /* 0x000000154e0a7220 */ /* 0x040fe20000400000 */
[C---:B------:R-:W-:Y:S01]  /*8f20*/  FMUL R21, R78.reuse, R28 ;  /* 0x0000001c4e157220 */ /* 0x040fe20000400000 */
[----:B------:R-:W-:Y:S02]  /*8f30*/  HADD2.F32 R137, -RZ, R136.H1_H1 ;  /* 0x30000088ff897230 */ /* 0x000fe40000004100 */
[C---:B------:R-:W-:Y:S01]  /*8f40*/  FMUL R14, R78.reuse, R14 ;  /* 0x0000000e4e0e7220 */ /* 0x040fe20000400000 */
[----:B------:R-:W-:Y:S02]  /*8f50*/  HADD2.F32 R90, -RZ, R150.H1_H1 ;  /* 0x30000096ff5a7230 */ /* 0x000fe40000004100 */
[C---:B------:R-:W-:Y:S01]  /*8f60*/  FMUL R15, R78.reuse, R15 ;  /* 0x0000000f4e0f7220 */ /* 0x040fe20000400000 */
[--C-:B------:R-:W-:Y:S02]  /*8f70*/  HADD2.F32 R92, -RZ, R151.reuse.H0_H0 ;  /* 0x20000097ff5c7230 */ /* 0x100fe40000004100 */
[C---:B------:R-:W-:Y:S01]  /*8f80*/  FFMA R14, R81.reuse, R89, R14 ;  /* 0x00000059510e7223 */ /* 0x040fe2000000000e */
[----:B------:R-:W-:Y:S02]  /*8f90*/  HADD2.F32 R95, -RZ, R151.H1_H1 ;  /* 0x30000097ff5f7230 */ /* 0x000fe40000004100 */
[C---:B------:R-:W-:Y:S01]  /*8fa0*/  FFMA R15, R81.reuse, R90, R15 ;  /* 0x0000005a510f7223 */ /* 0x040fe2000000000f */
[C---:B------:R-:W-:Y:S01]  /*8fb0*/  FFMA R0, R81.reuse, R91, R0 ;  /* 0x0000005b51007223 */ /* 0x040fe20000000000 */
[----:B------:R-:W-:Y:S01]  /*8fc0*/  FFMA R2, R81, R93, R2 ;  /* 0x0000005d51027223 */ /* 0x000fe20000000002 */
[C---:B------:R-:W-:Y:S01]  /*8fd0*/  FMUL R3, R78.reuse, R18 ;  /* 0x000000124e037220 */ /* 0x040fe20000400000 */
[C---:B------:R-:W-:Y:S01]  /*8fe0*/  FMUL R18, R78.reuse, R25 ;  /* 0x000000194e127220 */ /* 0x040fe20000400000 */
[----:B------:R-:W-:Y:S01]  /*8ff0*/  F2FP.SATFINITE.E4M3.F32.PACK_AB_MERGE_C R14, R15, R14, RZ ;  /* 0x0000000e0f0e723e */ /* 0x000fe200048070ff */
[C---:B------:R-:W-:Y:S01]  /*9000*/  FMUL R25, R78.reuse, R32 ;  /* 0x000000204e197220 */ /* 0x040fe20000400000 */
[C---:B------:R-:W-:Y:S01]  /*9010*/  FFMA R3, R81.reuse, R92, R3 ;  /* 0x0000005c51037223 */ /* 0x040fe20000000003 */
[C---:B------:R-:W-:Y:S01]  /*9020*/  FMUL R6, R78.reuse, R19 ;  /* 0x000000134e067220 */ /* 0x040fe20000400000 */
[--C-:B------:R-:W-:Y:S02]  /*9030*/  HADD2.F32 R96, -RZ, R152.reuse.H0_H0 ;  /* 0x20000098ff607230 */ /* 0x100fe40000004100 */
[C---:B------:R-:W-:Y:S01]  /*9040*/  FMUL R11, R78.reuse, R22 ;  /* 0x000000164e0b7220 */ /* 0x040fe20000400000 */
[----:B------:R-:W-:Y:S02]  /*9050*/  HADD2.F32 R99, -RZ, R152.H1_H1 ;  /* 0x30000098ff637230 */ /* 0x000fe40000004100 */
[C---:B------:R-:W-:Y:S01]  /*9060*/  FFMA R6, R81.reuse, R95, R6 ;  /* 0x0000005f51067223 */ /* 0x040fe20000000006 */
[C---:B------:R-:W-:Y:S01]  /*9070*/  FFMA R7, R81.reuse, R94, R7 ;  /* 0x0000005e51077223 */ /* 0x040fe20000000007 */
[C---:B------:R-:W-:Y:S01]  /*9080*/  FFMA R10, R81.reuse, R97, R10 ;  /* 0x00000061510a7223 */ /* 0x040fe2000000000a */
[C---:B------:R-:W-:Y:S01]  /*9090*/  FFMA R11, R81.reuse, R96, R11 ;  /* 0x00000060510b7223 */ /* 0x040fe2000000000b */
[----:B------:R-:W-:Y:S01]  /*90a0*/  FMUL R22, R78, R29 ;  /* 0x0000001d4e167220 */ /* 0x000fe20000400000 */
[----:B------:R-:W-:Y:S01]  /*90b0*/  F2FP.SATFINITE.E4M3.F32.PACK_AB_MERGE_C R3, R6, R3, RZ ;  /* 0x000000030603723e */ /* 0x000fe200048070ff */
[C---:B------:R-:W-:Y:S01]  /*90c0*/  FMUL R29, R78.reuse, R36 ;  /* 0x000000244e1d7220 */ /* 0x040fe20000400000 */
        /* <DEDUP_REMOVED lines=11> */
[----:B------:R-:W-:Y:S01]  /*9180*/  FMUL R20, R78, R27 ;  /* 0x0000001b4e147220 */ /* 0x000fe20000400000 */
[--C-:B------:R-:W-:Y:S01]  /*9190*/  HADD2.F32 R104, -RZ, R154.reuse.H0_H0 ;  /* 0x2000009aff687230 */ /* 0x100fe20000004100 */
[----:B------:R-:W-:Y:S01]  /*91a0*/  F2FP.SATFINITE.E4M3.F32.PACK_AB_MERGE_C R16, R10, R7, R16 ;  /* 0x000000070a10723e */ /* 0x000fe20004807010 */
[----:B------:R-:W-:Y:S02]  /*91b0*/  HADD2.F32 R107, -RZ, R154.H1_H1 ;  /* 0x3000009aff6b7230 */ /* 0x000fe40000004100 */
[C---:B------:R-:W-:Y:S01]  /*91c0*/  FFMA R20, R81.reuse, R103, R20 ;  /* 0x0000006751147223 */ /* 0x040fe20000000014 */
[C---:B------:R-:W-:Y:S01]  /*91d0*/  FFMA R21, R81.reuse, R102, R21 ;  /* 0x0000006651157223 */ /* 0x040fe20000000015 */
[C---:B------:R-:W-:Y:S01]  /*91e0*/  FFMA R22, R81.reuse, R105, R22 ;  /* 0x0000006951167223 */ /* 0x040fe20000000016 */
[C---:B------:R-:W-:Y:S01]  /*91f0*/  FMUL R23, R78.reuse, R30 ;  /* 0x0000001e4e177220 */ /* 0x040fe20000400000 */
[----:B------:R-:W-:Y:S01]  /*9200*/  FMUL R30, R78, R37 ;  /* 0x000000254e1e7220 */ /* 0x000fe20000400000 */
[----:B------:R-:W-:Y:S01]  /*9210*/  F2FP.SATFINITE.E4M3.F32.PACK_AB_MERGE_C R19, R20, R19, RZ ;  /* 0x000000131413723e */ /* 0x000fe200048070ff */
[C---:B------:R-:W-:Y:S01]  /*9220*/  FMUL R37, R78.reuse, R44 ;  /* 0x0000002c4e257220 */ /* 0x040fe20000400000 */
[C---:B------:R-:W-:Y:S01]  /*9230*/  FFMA R23, R81.reuse, R104, R23 ;  /* 0x0000006851177223 */ /* 0x040fe20000000017 */
        /* <DEDUP_REMOVED lines=20> */
[----:B------:R-:W-:Y:S01]  /*9380*/  F2FP.F16.E4M3.UNPACK_B R159, R159.H1 ;  /* 0x0000009fff9f723e */ /* 0x000fe200030006ff */
[----:B------:R-:W-:Y:S01]  /*9390*/  FMUL R38, R78, R45 ;  /* 0x0000002d4e267220 */ /* 0x000fe20000400000 */
[----:B------:R-:W-:Y:S01]  /*93a0*/  F2FP.SATFINITE.E4M3.F32.PACK_AB_MERGE_C R19, R28, R27, RZ ;  /* 0x0000001b1c13723e */ /* 0x000fe200048070ff */
[----:B------:R-:W-:Y:S01]  /*93b0*/  FFMA R31, R81, R112, R31 ;  /* 0x00000070511f7223 */ /* 0x000fe2000000001f */
[C---:B------:R-:W-:Y:S01]  /*93c0*/  FMUL R45, R78.reuse, R52 ;  /* 0x000000344e2d7220 */ /* 0x040fe20000400000 */
[C---:B------:R-:W-:Y:S01]  /*93d0*/  FMUL R52, R78.reuse, R59 ;  /* 0x0000003b4e347220 */ /* 0x040fe20000400000 */
[----:B------:R-:W-:Y:S01]  /*93e0*/  F2FP.F16.E4M3.UNPACK_B R160, R160.H1 ;  /* 0x000000a0ffa0723e */ /* 0x000fe200030006ff */
[C---:B------:R-:W-:Y:S01]  /*93f0*/  FMUL R59, R78.reuse, R66 ;  /* 0x000000424e3b7220 */ /* 0x040fe20000400000 */
[----:B------:R-:W-:Y:S01]  /*9400*/  F2FP.SATFINITE.E4M3.F32.PACK_AB_MERGE_C R66, R13, R12, R14 ;  /* 0x0000000c0d42723e */ /* 0x000fe2000480700e */
        /* <DEDUP_REMOVED lines=11> */
[C---:B------:R-:W-:Y:S01]  /*94c0*/  FFMA R35, R81.reuse, R116, R35 ;  /* 0x0000007451237223 */ /* 0x040fe20000000023 */
[C---:B------:R-:W-:Y:S01]  /*94d0*/  FMUL R36, R78.reuse, R43 ;  /* 0x0000002b4e247220 */ /* 0x040fe20000400000 */
[--C-:B------:R-:W-:Y:S02]  /*94e0*/  HADD2.F32 R120, -RZ, R158.reuse.H0_H0 ;  /* 0x2000009eff787230 */ /* 0x100fe40000004100 */
[C---:B------:R-:W-:Y:S01]  /*94f0*/  FMUL R39, R78.reuse, R46 ;  /* 0x0000002e4e277220 */ /* 0x040fe20000400000 */
[----:B------:R-:W-:Y:S02]  /*9500*/  HADD2.F32 R123, -RZ, R158.H1_H1 ;  /* 0x3000009eff7b7230 */ /* 0x000fe40000004100 */
        /* <DEDUP_REMOVED lines=8> */
[C---:B------:R-:W-:Y:S01]  /*9590*/  FFMA R40, R81.reuse, R123, R40 ;  /* 0x0000007b51287223 */ /* 0x040fe20000000028 */
[C---:B------:R-:W-:Y:S01]  /*95a0*/  FMUL R44, R78.reuse, R51 ;  /* 0x000000334e2c7220 */ /* 0x040fe20000400000 */
[C---:B------:R-:W-:Y:S01]  /*95b0*/  FFMA R41, R81.reuse, R122, R41 ;  /* 0x0000007a51297223 */ /* 0x040fe20000000029 */
[C---:B------:R-:W-:Y:S01]  /*95c0*/  FFMA R42, R81.reuse, R125, R42 ;  /* 0x0000007d512a7223 */ /* 0x040fe2000000002a */
[C---:B------:R-:W-:Y:S01]  /*95d0*/  FMUL R46, R78.reuse, R53 ;  /* 0x000000354e2e7220 */ /* 0x040fe20000400000 */
[--C-:B------:R-:W-:Y:S02]  /*95e0*/  HADD2.F32 R128, -RZ, R160.reuse.H0_H0 ;  /* 0x200000a0ff807230 */ /* 0x100fe40000004100 */
[C---:B------:R-:W-:Y:S01]  /*95f0*/  FMUL R50, R78.reuse, R57 ;  /* 0x000000394e327220 */ /* 0x040fe20000400000 */
[C---:B------:R-:W-:Y:S01]  /*9600*/  FMUL R51, R78.reuse, R58 ;  /* 0x0000003a4e337220 */ /* 0x040fe20000400000 */
[C---:B------:R-:W-:Y:S01]  /*9610*/  FMUL R53, R78.reuse, R60 ;  /* 0x0000003c4e357220 */ /* 0x040fe20000400000 */
[C---:B------:R-:W-:Y:S01]  /*9620*/  FFMA R43, R81.reuse, R124, R43 ;  /* 0x0000007c512b7223 */ /* 0x040fe2000000002b */
[----:B------:R-:W-:Y:S02]  /*9630*/  HADD2.F32 R131, -RZ, R160.H1_H1 ;  /* 0x300000a0ff837230 */ /* 0x000fe40000004100 */
[C---:B------:R-:W-:Y:S01]  /*9640*/  FMUL R47, R78.reuse, R54 ;  /* 0x000000364e2f7220 */ /* 0x040fe20000400000 */
[C---:B------:R-:W-:Y:S01]  /*9650*/  FMUL R57, R78.reuse, R64 ;  /* 0x000000404e397220 */ /* 0x040fe20000400000 */
[C---:B------:R-:W-:Y:S01]  /*9660*/  FMUL R58, R78.reuse, R65 ;  /* 0x000000414e3a7220 */ /* 0x040fe20000400000 */
[C---:B------:R-:W-:Y:S01]  /*9670*/  FMUL R60, R78.reuse, R67 ;  /* 0x000000434e3c7220 */ /* 0x040fe20000400000 */
[----:B------:R-:W-:Y:S01]  /*9680*/  FFMA R44, R81, R127, R44 ;  /* 0x0000007f512c7223 */ /* 0x000fe2000000002c */
[C---:B------:R-:W-:Y:S01]  /*9690*/  FMUL R48, R78.reuse, R55 ;  /* 0x000000374e307220 */ /* 0x040fe20000400000 */
[----:B------:R-:W-:Y:S01]  /*96a0*/  F2FP.SATFINITE.E4M3.F32.PACK_AB_MERGE_C R64, R5, R4, R86 ;  /* 0x000000040540723e */ /* 0x000fe20004807056 */
[----:B------:R-:W-:Y:S01]  /*96b0*/  FFMA R45, R81, R126, R45 ;  /* 0x0000007e512d7223 */ /* 0x000fe2000000002d */
[----:B------:R-:W-:Y:S01]  /*96c0*/  F2FP.SATFINITE.E4M3.F32.PACK_AB_MERGE_C R65, R9, R8, R138 ;  /* 0x000000080941723e */ /* 0x000fe2000480708a */
[----:B------:R-:W-:Y:S01]  /*96d0*/  FMUL R49, R78, R56 ;  /* 0x000000384e317220 */ /* 0x000fe20000400000 */
[----:B------:R-:W-:Y:S01]  /*96e0*/  F2FP.SATFINITE.E4M3.F32.PACK_AB_MERGE_C R67, R2, R0, R3 ;  /* 0x000000000243723e */ /* 0x000fe20004807003 */
[C---:B------:R-:W-:Y:S01]  /*96f0*/  FFMA R46, R81.reuse, R129, R46 ;  /* 0x00000081512e7223 */ /* 0x040fe2000000002e */
[----:B------:R-:W-:Y:S01]  /*9700*/  F2FP.F16.E4M3.UNPACK_B R162, R162.H1 ;  /* 0x000000a2ffa2723e */ /* 0x000fe200030006ff */
[--C-:B------:R-:W-:Y:S02]  /*9710*/  HADD2.F32 R132, -RZ, R161.reuse.H0_H0 ;  /* 0x200000a1ff847230 */ /* 0x100fe40000004100 */
[C---:B------:R-:W-:Y:S01]  /*9720*/  FFMA R47, R81.reuse, R128, R47 ;  /* 0x00000080512f7223 */ /* 0x040fe2000000002f */
[----:B------:R1:W-:Y:S01]  /*9730*/  STS.128 [R172+UR49+0x6400], R64 ;  /* 0x00640040ac007988 */ /* 0x0003e20008000c31 */
[----:B------:R-:W-:Y:S02]  /*9740*/  HADD2.F32 R135, -RZ, R161.H1_H1 ;  /* 0x300000a1ff877230 */ /* 0x000fe40000004100 */
[C---:B------:R-:W-:Y:S01]  /*9750*/  FFMA R48, R81.reuse, R131, R48 ;  /* 0x0000008351307223 */ /* 0x040fe20000000030 */
[C---:B------:R-:W-:Y:S01]  /*9760*/  FFMA R49, R81.reuse, R130, R49 ;  /* 0x0000008251317223 */ /* 0x040fe20000000031 */
[----:B------:R-:W-:Y:S01]  /*9770*/  F2FP.F16.E4M3.UNPACK_B R163, R163.H1 ;  /* 0x000000a3ffa3723e */ /* 0x000fe200030006ff */
[C---:B------:R-:W-:Y:S01]  /*9780*/  FFMA R50, R81.reuse, R133, R50 ;  /* 0x0000008551327223 */ /* 0x040fe20000000032 */
[----:B------:R-:W-:Y:S01]  /*9790*/  FMUL R54, R78, R61 ;  /* 0x0000003d4e367220 */ /* 0x000fe20000400000 */
[--C-:B------:R-:W-:Y:S01]  /*97a0*/  HADD2.F32 R136, -RZ, R162.reuse.H0_H0 ;  /* 0x200000a2ff887230 */ /* 0x100fe20000004100 */
[----:B------:R1:W-:Y:S01]  /*97b0*/  STS.128 [R197+0x6010], R16 ;  /* 0x00601010c5007388 */ /* 0x0003e20000000c00 */
[----:B------:R-:W-:Y:S01]  /*97c0*/  F2FP.SATFINITE.E4M3.F32.PACK_AB_MERGE_C R35, R36, R35, RZ ;  /* 0x000000232423723e */ /* 0x000fe200048070ff */
[C---:B------:R-:W-:Y:S01]  /*97d0*/  FFMA R51, R81.reuse, R132, R51 ;  /* 0x0000008451337223 */ /* 0x040fe20000000033 */
[----:B------:R-:W-:Y:S01]  /*97e0*/  F2FP.SATFINITE.E4M3.F32.PACK_AB_MERGE_C R39, R40, R39, RZ ;  /* 0x000000272827723e */ /* 0x000fe200048070ff */
[----:B------:R-:W-:Y:S02]  /*97f0*/  HADD2.F32 R139, -RZ, R162.H1_H1 ;  /* 0x300000a2ff8b7230 */ /* 0x000fe40000004100 */
[C---:B------:R-:W-:Y:S01]  /*9800*/  FMUL R55, R78.reuse, R62 ;  /* 0x0000003e4e377220 */ /* 0x040fe20000400000 */
[C---:B------:R-:W-:Y:S01]  /*9810*/  FFMA R52, R81.reuse, R135, R52 ;  /* 0x0000008751347223 */ /* 0x040fe20000000034 */
[----:B------:R-:W-:Y:S01]  /*9820*/  FMUL R56, R78, R63 ;  /* 0x0000003f4e387220 */ /* 0x000fe20000400000 */
[C---:B------:R-:W-:Y:S01]  /*9830*/  FFMA R53, R81.reuse, R134, R53 ;  /* 0x0000008651357223 */ /* 0x040fe20000000035 */
[C---:B------:R-:W-:Y:S01]  /*9840*/  FFMA R54, R81.reuse, R137, R54 ;  /* 0x0000008951367223 */ /* 0x040fe20000000036 */
[--C-:B------:R-:W-:Y:S02]  /*9850*/  HADD2.F32 R84, -RZ, R163.reuse.H0_H0 ;  /* 0x200000a3ff547230 */ /* 0x100fe40000004100 */
[C---:B------:R-:W-:Y:S01]  /*9860*/  FFMA R55, R81.reuse, R136, R55 ;  /* 0x0000008851377223 */ /* 0x040fe20000000037 */
[----:B------:R-:W-:Y:S02]  /*9870*/  HADD2.F32 R85, -RZ, R163.H1_H1 ;  /* 0x300000a3ff557230 */ /* 0x000fe40000004100 */
[C---:B------:R-:W-:Y:S01]  /*9880*/  FFMA R56, R81.reuse, R139, R56 ;  /* 0x0000008b51387223 */ /* 0x040fe20000000038 */
[----:B------:R-:W-:Y:S01]  /*9890*/  F2FP.SATFINITE.E4M3.F32.PACK_AB_MERGE_C R43, R44, R43, RZ ;  /* 0x0000002b2c2b723e */ /* 0x000fe200048070ff */
[C---:B------:R-:W-:Y:S01]  /*98a0*/  FFMA R57, R81.reuse, R82, R57 ;  /* 0x0000005251397223 */ /* 0x040fe20000000039 */
[C---:B------:R-:W-:Y:S01]  /*98b0*/  FFMA R58, R81.reuse, R83, R58 ;  /* 0x00000053513a7223 */ /* 0x040fe2000000003a */
[C---:B------:R-:W-:Y:S01]  /*98c0*/  FFMA R59, R81.reuse, R84, R59 ;  /* 0x00000054513b7223 */ /* 0x040fe2000000003b */
[----:B------:R-:W-:Y:S01]  /*98d0*/  F2FP.SATFINITE.E4M3.F32.PACK_AB_MERGE_C R33, R34, R33, R35 ;  /* 0x000000212221723e */ /* 0x000fe20004807023 */
[----:B------:R-:W-:Y:S01]  /*98e0*/  FFMA R60, R81, R85, R60 ;  /* 0x00000055513c7223 */ /* 0x000fe2000000003c */
[----:B------:R-:W-:Y:S02]  /*98f0*/  F2FP.SATFINITE.E4M3.F32.PACK_AB_MERGE_C R32, R30, R29, R32 ;  /* 0x0000001d1e20723e */ /* 0x000fe40004807020 */
        /* <DEDUP_REMOVED lines=11> */
[----:B------:R-:W-:Y:S03]  /*99b0*/  IADD3 R76, PT, PT, R76, 0x1, RZ ;  /* 0x000000014c4c7810 */ /* 0x000fe60007ffe0ff */
        /* <DEDUP_REMOVED lines=9> */
[----:B------:R-:W-:Y:S02]  /*9a50*/  UIADD3 UR8, UP0, UPT, UR52, 0x680, URZ ;  /* 0x0000068034087890 */ /* 0x000fe4000ff1e0ff */
[----:B------:R-:W-:Y:S02]  /*9a60*/  UIADD3 UR5, UPT, UPT, UR41, 0x40, URZ ;  /* 0x0000004029057890 */ /* 0x000fe4000fffe0ff */
[----:B------:R-:W-:Y:S02]  /*9a70*/  UIADD3 UR4, UPT, UPT, UR49, 0x6400, URZ ;  /* 0x0000640031047890 */ /* 0x000fe4000fffe0ff */
[----:B------:R-:W-:Y:S01]  /*9a80*/  UIADD3.X UR9, UPT, UPT, URZ, UR53, URZ, UP0, !UPT ;  /* 0x00000035ff097290 */ /* 0x000fe200087fe4ff */
[----:B------:R-:W-:Y:S01]  /*9a90*/  UMOV UR6, UR42 ;  /* 0x0000002a00067c82 */ /* 0x000fe20008000000 */
[----:B------:R-:W-:Y:S07]  /*9aa0*/  UMOV UR7, UR36 ;  /* 0x0000002400077c82 */ /* 0x000fee0008000000 */
[----:B------:R2:W-:Y:S01]  /*9ab0*/  UTMASTG.3D [UR4], [UR8] ;  /* 0x00000004080073b5 */ /* 0x0005e20008010000 */
[----:B------:R0:W-:Y:S01]  /*9ac0*/  UTMACMDFLUSH ;  /* 0x00000000000079b7 */ /* 0x0001e20000000000 */
[----:B--2---:R-:W-:Y:S04]  /*9ad0*/  DEPBAR.LE SB0, 0x1 ;  /* 0x000080400000791a */ /* 0x004fe80000000000 */
.L_x_151:
[----:B------:R-:W-:Y:S05]  /*9ae0*/  BSYNC.RECONVERGENT B0 ;  /* 0x0000000000007941 */ /* 0x000fea0003800200 */
.L_x_150:
[----:B------:R-:W-:Y:S01]  /*9af0*/  BAR.SYNC.DEFER_BLOCKING 0x1, 0x80 ;  /* 0x0042000000007b1d */ /* 0x000fe20000010000 */
[----:B------:R-:W-:Y:S01]  /*9b00*/  ISETP.NE.AND P2, PT, R194, RZ, PT ;  /* 0x000000ffc200720c */ /* 0x000fe20003f45270 */
[----:B------:R-:W-:Y:S01]  /*9b10*/  IMAD.IADD R20, R75, 0x1, R147 ;  /* 0x000000014b147824 */ /* 0x000fe200078e0293 */
[----:B------:R-:W-:Y:S01]  /*9b20*/  ISETP.NE.AND P0, PT, R196, 0x2, PT ;  /* 0x00000002c400780c */ /* 0x000fe20003f05270 */
[----:B------:R-:W-:Y:S01]  /*9b30*/  IMAD.IADD R21, R77, 0x1, R170 ;  /* 0x000000014d157824 */ /* 0x000fe200078e02aa */
[----:B------:R-:W-:Y:S02]  /*9b40*/  ISETP.NE.AND P1, PT, R76, 0x4, PT ;  /* 0x000000044c00780c */ /* 0x000fe40003f25270 */
[----:B------:R-:W-:Y:S02]  /*9b50*/  SEL R3, RZ, 0x1, P0 ;  /* 0x00000001ff037807 */ /* 0x000fe40000000000 */
[----:B------:R-:W-:Y:S02]  /*9b60*/  SEL R0, RZ, 0x1, P1 ;  /* 0x00000001ff007807 */ /* 0x000fe40000800000 */
[----:B------:R-:W-:Y:S02]  /*9b70*/  LOP3.LUT R182, R182, R3, RZ, 0x3c, !PT ;  /* 0x00000003b6b67212 */ /* 0x000fe400078e3cff */
[----:B------:R-:W-:Y:S02]  /*9b80*/  LOP3.LUT R183, R183, R0, RZ, 0x3c, !PT ;  /* 0x00000000b7b77212 */ /* 0x000fe400078e3cff */
[----:B------:R-:W-:Y:S02]  /*9b90*/  @P2 R2UR UR36, R179 ;  /* 0x00000000b32422ca */ /* 0x000fe400000e0000 */
[----:B------:R-:W-:Y:S02]  /*9ba0*/  SEL R196, R196, RZ, P0 ;  /* 0x000000ffc4c47207 */ /* 0x000fe40000000000 */
[----:B------:R-:W-:Y:S01]  /*9bb0*/  SEL R76, R76, RZ, P1 ;  /* 0x000000ff4c4c7207 */ /* 0x000fe20000800000 */
[----:B------:R-:W-:Y:S10]  /*9bc0*/  @P2 BRA `(.L_x_152) ;  /* 0xffffffc400c02947 */ /* 0x000ff4000383ffff */
[----:B------:R-:W-:Y:S05]  /*9bd0*/  EXIT ;  /* 0x000000000000794d */ /* 0x000fea0003800000 */
.L_x_25:
[----:B--2---:R2:W4:Y:S02]  /*9be0*/  SYNCS.PHASECHK.TRANS64.TRYWAIT P0, [R3+URZ+0x2a0], R2 ;  /* 0x0002a002030075a7 */ /* 0x00452400080011ff */
[----:B----4-:R-:W-:Y:S05]  /*9bf0*/  @!P0 NANOSLEEP.SYNCS 0x989680 ;  /* 0x009896800000895d */ /* 0x010fea0003900000 */
[----:B------:R-:W4:Y:S02]  /*9c00*/  @!P0 SYNCS.PHASECHK.TRANS64 P0, [R3+URZ+0x2a0], R2 ;  /* 0x0002a002030085a7 */ /* 0x000f2400080010ff */
[----:B----4-:R-:W-:Y:S05]  /*9c10*/  @!P0 BRA `(.L_x_25) ;  /* 0xfffffffc00f08947 */ /* 0x010fea000383ffff */
[----:B------:R-:W-:Y:S05]  /*9c20*/  BRA `(.L_x_153) ;  /* 0xffffff7c00d47947 */ /* 0x000fea000383ffff */
.L_x_28:
[----:B-1----:R-:W-:-:S07]  /*9c30*/  MOV R2, UR33 ;  /* 0x0000002100027c02 */ /* 0x002fce0008000f00 */
.L_x_154:
[----:B-1----:R1:W2:Y:S02]  /*9c40*/  SYNCS.PHASECHK.TRANS64.TRYWAIT P0, [R2+URZ+0x100], R5 ;  /* 0x00010005020075a7 */ /* 0x0022a400080011ff */
[----:B--2---:R-:W-:Y:S05]  /*9c50*/  @!P0 NANOSLEEP.SYNCS 0x989680 ;  /* 0x009896800000895d */ /* 0x004fea0003900000 */
[----:B------:R-:W2:Y:S02]  /*9c60*/  @!P0 SYNCS.PHASECHK.TRANS64 P0, [R2+URZ+0x100], R5 ;  /* 0x00010005020085a7 */ /* 0x000ea400080010ff */
[----:B--2---:R-:W-:Y:S05]  /*9c70*/  @!P0 BRA `(.L_x_154) ;  /* 0xfffffffc00f08947 */ /* 0x004fea000383ffff */
[----:B------:R-:W-:Y:S05]  /*9c80*/  BRA `(.L_x_27) ;  /* 0xffffff80003c7947 */ /* 0x000fea000383ffff */
.L_x_35:
[----:B-1----:R-:W-:-:S07]  /*9c90*/  MOV R2, UR17 ;  /* 0x0000001100027c02 */ /* 0x002fce0008000f00 */
.L_x_155:
[----:B-1----:R1:W2:Y:S02]  /*9ca0*/  SYNCS.PHASECHK.TRANS64.TRYWAIT P0, [R2+URZ+0x100], R5 ;  /* 0x00010005020075a7 */ /* 0x0022a400080011ff */
[----:B--2---:R-:W-:Y:S05]  /*9cb0*/  @!P0 NANOSLEEP.SYNCS 0x989680 ;  /* 0x009896800000895d */ /* 0x004fea0003900000 */
[----:B------:R-:W2:Y:S02]  /*9cc0*/  @!P0 SYNCS.PHASECHK.TRANS64 P0, [R2+URZ+0x100], R5 ;  /* 0x00010005020085a7 */ /* 0x000ea400080010ff */
[----:B--2---:R-:W-:Y:S05]  /*9cd0*/  @!P0 BRA `(.L_x_155) ;  /* 0xfffffffc00f08947 */ /* 0x004fea000383ffff */
[----:B------:R-:W-:Y:S05]  /*9ce0*/  BRA `(.L_x_34) ;  /* 0xffffff8000f87947 */ /* 0x000fea000383ffff */
.L_x_40:
[----:B-1----:R1:W2:Y:S02]  /*9cf0*/  SYNCS.PHASECHK.TRANS64.TRYWAIT P0, [R2+URZ+0x230], R3 ;  /* 0x00023003020075a7 */ /* 0x0022a400080011ff */
[----:B--2---:R-:W-:Y:S05]  /*9d00*/  @!P0 NANOSLEEP.SYNCS 0x989680 ;  /* 0x009896800000895d */ /* 0x004fea0003900000 */
[----:B------:R-:W2:Y:S02]  /*9d10*/  @!P0 SYNCS.PHASECHK.TRANS64 P0, [R2+URZ+0x230], R3 ;  /* 0x00023003020085a7 */ /* 0x000ea400080010ff */
[----:B--2---:R-:W-:Y:S05]  /*9d20*/  @!P0 BRA `(.L_x_40) ;  /* 0xfffffffc00f08947 */ /* 0x004fea000383ffff */
[----:B------:R-:W-:Y:S05]  /*9d30*/  BRA `(.L_x_156) ;  /* 0xffffff84009c7947 */ /* 0x000fea000383ffff */
.L_x_44:
[----:B---3--:R-:W-:-:S07]  /*9d40*/  MOV R0, UR5 ;  /* 0x0000000500007c02 */ /* 0x008fce0008000f00 */
.L_x_157:
[----:B-1----:R1:W2:Y:S02]  /*9d50*/  SYNCS.PHASECHK.TRANS64.TRYWAIT P0, [R0+URZ], R3 ;  /* 0x00000003000075a7 */ /* 0x0022a400080011ff */
[----:B--2---:R-:W-:Y:S05]  /*9d60*/  @!P0 NANOSLEEP.SYNCS 0x989680 ;  /* 0x009896800000895d */ /* 0x004fea0003900000 */
[----:B------:R-:W2:Y:S02]  /*9d70*/  @!P0 SYNCS.PHASECHK.TRANS64 P0, [R0+URZ], R3 ;  /* 0x00000003000085a7 */ /* 0x000ea400080010ff */
[----:B--2---:R-:W-:Y:S05]  /*9d80*/  @!P0 BRA `(.L_x_157) ;  /* 0xfffffffc00f08947 */ /* 0x004fea000383ffff */
[----:B------:R-:W-:Y:S05]  /*9d90*/  BRA `(.L_x_158) ;  /* 0xffffff8c000c7947 */ /* 0x000fea000383ffff */
.L_x_45:
[----:B---3--:R-:W-:-:S07]  /*9da0*/  MOV R0, UR5 ;  /* 0x0000000500007c02 */ /* 0x008fce0008000f00 */
.L_x_159:
[----:B-1----:R1:W2:Y:S02]  /*9db0*/  SYNCS.PHASECHK.TRANS64.TRYWAIT P0, [R0+URZ], R3 ;  /* 0x00000003000075a7 */ /* 0x0022a400080011ff */
[----:B--2---:R-:W-:Y:S05]  /*9dc0*/  @!P0 NANOSLEEP.SYNCS 0x989680 ;  /* 0x009896800000895d */ /* 0x004fea0003900000 */
[----:B------:R-:W2:Y:S02]  /*9dd0*/  @!P0 SYNCS.PHASECHK.TRANS64 P0, [R0+URZ], R3 ;  /* 0x00000003000085a7 */ /* 0x000ea400080010ff */
[----:B--2---:R-:W-:Y:S05]  /*9de0*/  @!P0 BRA `(.L_x_159) ;  /* 0xfffffffc00f08947 */ /* 0x004fea000383ffff */
[----:B------:R-:W-:Y:S05]  /*9df0*/  BRA `(.L_x_160) ;  /* 0xffffff8c00187947 */ /* 0x000fea000383ffff */
.L_x_46:
[----:B---3--:R-:W-:-:S07]  /*9e00*/  MOV R0, UR5 ;  /* 0x0000000500007c02 */ /* 0x008fce0008000f00 */
.L_x_161:
[----:B-1----:R1:W2:Y:S02]  /*9e10*/  SYNCS.PHASECHK.TRANS64.TRYWAIT P0, [R0+URZ], R3 ;  /* 0x00000003000075a7 */ /* 0x0022a400080011ff */
[----:B--2---:R-:W-:Y:S05]  /*9e20*/  @!P0 NANOSLEEP.SYNCS 0x989680 ;  /* 0x009896800000895d */ /* 0x004fea0003900000 */
[----:B------:R-:W2:Y:S02]  /*9e30*/  @!P0 SYNCS.PHASECHK.TRANS64 P0, [R0+URZ], R3 ;  /* 0x00000003000085a7 */ /* 0x000ea400080010ff */
[----:B--2---:R-:W-:Y:S05]  /*9e40*/  @!P0 BRA `(.L_x_161) ;  /* 0xfffffffc00f08947 */ /* 0x004fea000383ffff */
[----:B------:R-:W-:Y:S05]  /*9e50*/  BRA `(.L_x_162) ;  /* 0xffffff8c00247947 */ /* 0x000fea000383ffff */
.L_x_47:
[----:B---3--:R-:W-:-:S07]  /*9e60*/  MOV R0, UR5 ;  /* 0x0000000500007c02 */ /* 0x008fce0008000f00 */
.L_x_163:
[----:B-1----:R1:W2:Y:S02]  /*9e70*/  SYNCS.PHASECHK.TRANS64.TRYWAIT P0, [R0+URZ], R3 ;  /* 0x00000003000075a7 */ /* 0x0022a400080011ff */
[----:B--2---:R-:W-:Y:S05]  /*9e80*/  @!P0 NANOSLEEP.SYNCS 0x989680 ;  /* 0x009896800000895d */ /* 0x004fea0003900000 */
[----:B------:R-:W2:Y:S02]  /*9e90*/  @!P0 SYNCS.PHASECHK.TRANS64 P0, [R0+URZ], R3 ;  /* 0x00000003000085a7 */ /* 0x000ea400080010ff */
[----:B--2---:R-:W-:Y:S05]  /*9ea0*/  @!P0 BRA `(.L_x_163) ;  /* 0xfffffffc00f08947 */ /* 0x004fea000383ffff */
[----:B------:R-:W-:Y:S05]  /*9eb0*/  BRA `(.L_x_164) ;  /* 0xffffff8c00307947 */ /* 0x000fea000383ffff */
.L_x_48:
[----:B---3--:R-:W-:-:S07]  /*9ec0*/  MOV R0, UR5 ;  /* 0x0000000500007c02 */ /* 0x008fce0008000f00 */
.L_x_165:
[----:B-1----:R1:W2:Y:S02]  /*9ed0*/  SYNCS.PHASECHK.TRANS64.TRYWAIT P0, [R0+URZ], R3 ;  /* 0x00000003000075a7 */ /* 0x0022a400080011ff */
[----:B--2---:R-:W-:Y:S05]  /*9ee0*/  @!P0 NANOSLEEP.SYNCS 0x989680 ;  /* 0x009896800000895d */ /* 0x004fea0003900000 */
[----:B------:R-:W2:Y:S02]  /*9ef0*/  @!P0 SYNCS.PHASECHK.TRANS64 P0, [R0+URZ], R3 ;  /* 0x00000003000085a7 */ /* 0x000ea400080010ff */
[----:B--2---:R-:W-:Y:S05]  /*9f00*/  @!P0 BRA `(.L_x_165) ;  /* 0xfffffffc00f08947 */ /* 0x004fea000383ffff */
[----:B------:R-:W-:Y:S05]  /*9f10*/  BRA `(.L_x_166) ;  /* 0xffffff8c003c7947 */ /* 0x000fea000383ffff */
.L_x_49:
[----:B---3--:R-:W-:-:S07]  /*9f20*/  MOV R0, UR5 ;  /* 0x0000000500007c02 */ /* 0x008fce0008000f00 */
.L_x_167:
[----:B-1----:R1:W2:Y:S02]  /*9f30*/  SYNCS.PHASECHK.TRANS64.TRYWAIT P0, [R0+URZ], R3 ;  /* 0x00000003000075a7 */ /* 0x0022a400080011ff */
[----:B--2---:R-:W-:Y:S05]  /*9f40*/  @!P0 NANOSLEEP.SYNCS 0x989680 ;  /* 0x009896800000895d */ /* 0x004fea0003900000 */
[----:B------:R-:W2:Y:S02]  /*9f50*/  @!P0 SYNCS.PHASECHK.TRANS64 P0, [R0+URZ], R3 ;  /* 0x00000003000085a7 */ /* 0x000ea400080010ff */
[----:B--2---:R-:W-:Y:S05]  /*9f60*/  @!P0 BRA `(.L_x_167) ;  /* 0xfffffffc00f08947 */ /* 0x004fea000383ffff */
[----:B------:R-:W-:Y:S05]  /*9f70*/  BRA `(.L_x_168) ;  /* 0xffffff8c00487947 */ /* 0x000fea000383ffff */
.L_x_50:
[----:B---3--:R-:W-:-:S07]  /*9f80*/  MOV R0, UR5 ;  /* 0x0000000500007c02 */ /* 0x008fce0008000f00 */
.L_x_169:
[----:B-1----:R1:W2:Y:S02]  /*9f90*/  SYNCS.PHASECHK.TRANS64.TRYWAIT P0, [R0+URZ], R3 ;  /* 0x00000003000075a7 */ /* 0x0022a400080011ff */
[----:B--2---:R-:W-:Y:S05]  /*9fa0*/  @!P0 NANOSLEEP.SYNCS 0x989680 ;  /* 0x009896800000895d */ /* 0x004fea0003900000 */
[----:B------:R-:W2:Y:S02]  /*9fb0*/  @!P0 SYNCS.PHASECHK.TRANS64 P0, [R0+URZ], R3 ;  /* 0x00000003000085a7 */ /* 0x000ea400080010ff */
[----:B--2---:R-:W-:Y:S05]  /*9fc0*/  @!P0 BRA `(.L_x_169) ;  /* 0xfffffffc00f08947 */ /* 0x004fea000383ffff */
[----:B------:R-:W-:Y:S05]  /*9fd0*/  BRA `(.L_x_170) ;  /* 0xffffff8c00547947 */ /* 0x000fea000383ffff */
.L_x_51:
[----:B---3--:R-:W-:-:S07]  /*9fe0*/  MOV R0, UR5 ;  /* 0x0000000500007c02 */ /* 0x008fce0008000f00 */
.L_x_171:
[----:B-1----:R1:W2:Y:S02]  /*9ff0*/  SYNCS.PHASECHK.TRANS64.TRYWAIT P0, [R0+URZ], R3 ;  /* 0x00000003000075a7 */ /* 0x0022a400080011ff */
[----:B--2---:R-:W-:Y:S05]  /*a000*/  @!P0 NANOSLEEP.SYNCS 0x989680 ;  /* 0x009896800000895d */ /* 0x004fea0003900000 */
[----:B------:R-:W2:Y:S02]  /*a010*/  @!P0 SYNCS.PHASECHK.TRANS64 P0, [R0+URZ], R3 ;  /* 0x00000003000085a7 */ /* 0x000ea400080010ff */
[----:B--2---:R-:W-:Y:S05]  /*a020*/  @!P0 BRA `(.L_x_171) ;  /* 0xfffffffc00f08947 */ /* 0x004fea000383ffff */
[----:B------:R-:W-:Y:S05]  /*a030*/  BRA `(.L_x_172) ;  /* 0xffffff8c00607947 */ /* 0x000fea000383ffff */
.L_x_52:
[----:B---3--:R-:W-:-:S07]  /*a040*/  MOV R0, UR5 ;  /* 0x0000000500007c02 */ /* 0x008fce0008000f00 */
.L_x_173:
[----:B-1----:R1:W2:Y:S02]  /*a050*/  SYNCS.PHASECHK.TRANS64.TRYWAIT P0, [R0+URZ], R3 ;  /* 0x00000003000075a7 */ /* 0x0022a400080011ff */
[----:B--2---:R-:W-:Y:S05]  /*a060*/  @!P0 NANOSLEEP.SYNCS 0x989680 ;  /* 0x009896800000895d */ /* 0x004fea0003900000 */
[----:B------:R-:W2:Y:S02]  /*a070*/  @!P0 SYNCS.PHASECHK.TRANS64 P0, [R0+URZ], R3 ;  /* 0x00000003000085a7 */ /* 0x000ea400080010ff */
[----:B--2---:R-:W-:Y:S05]  /*a080*/  @!P0 BRA `(.L_x_173) ;  /* 0xfffffffc00f08947 */ /* 0x004fea000383ffff */
[----:B------:R-:W-:Y:S05]  /*a090*/  BRA `(.L_x_174) ;  /* 0xffffff8c006c7947 */ /* 0x000fea000383ffff */
.L_x_53:
[----:B---3--:R-:W-:-:S07]  /*a0a0*/  MOV R0, UR5 ;  /* 0x0000000500007c02 */ /* 0x008fce0008000f00 */
.L_x_175:
[----:B-1----:R1:W2:Y:S02]  /*a0b0*/  SYNCS.PHASECHK.TRANS64.TRYWAIT P0, [R0+URZ], R3 ;  /* 0x00000003000075a7 */ /* 0x0022a400080011ff */
[----:B--2---:R-:W-:Y:S05]  /*a0c0*/  @!P0 NANOSLEEP.SYNCS 0x989680 ;  /* 0x009896800000895d */ /* 0x004fea0003900000 */
[----:B------:R-:W2:Y:S02]  /*a0d0*/  @!P0 SYNCS.PHASECHK.TRANS64 P0, [R0+URZ], R3 ;  /* 0x00000003000085a7 */ /* 0x000ea400080010ff */
[----:B--2---:R-:W-:Y:S05]  /*a0e0*/  @!P0 BRA `(.L_x_175) ;  /* 0xfffffffc00f08947 */ /* 0x004fea000383ffff */
[----:B------:R-:W-:Y:S05]  /*a0f0*/  BRA `(.L_x_176) ;  /* 0xffffff8c00787947 */ /* 0x000fea000383ffff */
.L_x_54:
[----:B---3--:R-:W-:-:S07]  /*a100*/  MOV R0, UR5 ;  /* 0x0000000500007c02 */ /* 0x008fce0008000f00 */
.L_x_177:
[----:B-1----:R1:W2:Y:S02]  /*a110*/  SYNCS.PHASECHK.TRANS64.TRYWAIT P0, [R0+URZ], R3 ;  /* 0x00000003000075a7 */ /* 0x0022a400080011ff */
[----:B--2---:R-:W-:Y:S05]  /*a120*/  @!P0 NANOSLEEP.SYNCS 0x989680 ;  /* 0x009896800000895d */ /* 0x004fea0003900000 */
[----:B------:R-:W2:Y:S02]  /*a130*/  @!P0 SYNCS.PHASECHK.TRANS64 P0, [R0+URZ], R3 ;  /* 0x00000003000085a7 */ /* 0x000ea400080010ff */
[----:B--2---:R-:W-:Y:S05]  /*a140*/  @!P0 BRA `(.L_x_177) ;  /* 0xfffffffc00f08947 */ /* 0x004fea000383ffff */
[----:B------:R-:W-:Y:S05]  /*a150*/  BRA `(.L_x_178) ;  /* 0xffffff8c00847947 */ /* 0x000fea000383ffff */
.L_x_55:
[----:B---3--:R-:W-:-:S07]  /*a160*/  MOV R0, UR5 ;  /* 0x0000000500007c02 */ /* 0x008fce0008000f00 */
.L_x_179:
[----:B-1----:R1:W2:Y:S02]  /*a170*/  SYNCS.PHASECHK.TRANS64.TRYWAIT P0, [R0+URZ], R3 ;  /* 0x00000003000075a7 */ /* 0x0022a400080011ff */
[----:B--2---:R-:W-:Y:S05]  /*a180*/  @!P0 NANOSLEEP.SYNCS 0x989680 ;  /* 0x009896800000895d */ /* 0x004fea0003900000 */
[----:B------:R-:W2:Y:S02]  /*a190*/  @!P0 SYNCS.PHASECHK.TRANS64 P0, [R0+URZ], R3 ;  /* 0x00000003000085a7 */ /* 0x000ea400080010ff */
[----:B--2---:R-:W-:Y:S05]  /*a1a0*/  @!P0 BRA `(.L_x_179) ;  /* 0xfffffffc00f08947 */ /* 0x004fea000383ffff */
[----:B------:R-:W-:Y:S05]  /*a1b0*/  BRA `(.L_x_180) ;  /* 0xffffff8c00907947 */ /* 0x000fea000383ffff */
.L_x_56:
[----:B---3--:R-:W-:-:S07]  /*a1c0*/  MOV R0, UR5 ;  /* 0x0000000500007c02 */ /* 0x008fce0008000f00 */
.L_x_181:
[----:B-1----:R1:W2:Y:S02]  /*a1d0*/  SYNCS.PHASECHK.TRANS64.TRYWAIT P0, [R0+URZ], R3 ;  /* 0x00000003000075a7 */ /* 0x0022a400080011ff */
[----:B--2---:R-:W-:Y:S05]  /*a1e0*/  @!P0 NANOSLEEP.SYNCS 0x989680 ;  /* 0x009896800000895d */ /* 0x004fea0003900000 */
[----:B------:R-:W2:Y:S02]  /*a1f0*/  @!P0 SYNCS.PHASECHK.TRANS64 P0, [R0+URZ], R3 ;  /* 0x00000003000085a7 */ /* 0x000ea400080010ff */
[----:B--2---:R-:W-:Y:S05]  /*a200*/  @!P0 BRA `(.L_x_181) ;  /* 0xfffffffc00f08947 */ /* 0x004fea000383ffff */
[----:B------:R-:W-:Y:S05]  /*a210*/  BRA `(.L_x_182) ;  /* 0xffffff8c009c7947 */ /* 0x000fea000383ffff */
.L_x_57:
[----:B---3--:R-:W-:-:S07]  /*a220*/  MOV R0, UR5 ;  /* 0x0000000500007c02 */ /* 0x008fce0008000f00 */
.L_x_183:
[----:B-1----:R1:W2:Y:S02]  /*a230*/  SYNCS.PHASECHK.TRANS64.TRYWAIT P0, [R0+URZ], R3 ;  /* 0x00000003000075a7 */ /* 0x0022a400080011ff */
[----:B--2---:R-:W-:Y:S05]  /*a240*/  @!P0 NANOSLEEP.SYNCS 0x989680 ;  /* 0x009896800000895d */ /* 0x004fea0003900000 */
[----:B------:R-:W2:Y:S02]  /*a250*/  @!P0 SYNCS.PHASECHK.TRANS64 P0, [R0+URZ], R3 ;  /* 0x00000003000085a7 */ /* 0x000ea400080010ff */
[----:B--2---:R-:W-:Y:S05]  /*a260*/  @!P0 BRA `(.L_x_183) ;  /* 0xfffffffc00f08947 */ /* 0x004fea000383ffff */
[----:B------:R-:W-:Y:S05]  /*a270*/  BRA `(.L_x_184) ;  /* 0xffffff8c00a87947 */ /* 0x000fea000383ffff */
.L_x_58:
[----:B---3--:R-:W-:-:S07]  /*a280*/  MOV R0, UR5 ;  /* 0x0000000500007c02 */ /* 0x008fce0008000f00 */
.L_x_185:
[----:B-1----:R1:W2:Y:S02]  /*a290*/  SYNCS.PHASECHK.TRANS64.TRYWAIT P0, [R0+URZ], R3 ;  /* 0x00000003000075a7 */ /* 0x0022a400080011ff */
[----:B--2---:R-:W-:Y:S05]  /*a2a0*/  @!P0 NANOSLEEP.SYNCS 0x989680 ;  /* 0x009896800000895d */ /* 0x004fea0003900000 */
[----:B------:R-:W2:Y:S02]  /*a2b0*/  @!P0 SYNCS.PHASECHK.TRANS64 P0, [R0+URZ], R3 ;  /* 0x00000003000085a7 */ /* 0x000ea400080010ff */
[----:B--2---:R-:W-:Y:S05]  /*a2c0*/  @!P0 BRA `(.L_x_185) ;  /* 0xfffffffc00f08947 */ /* 0x004fea000383ffff */
[----:B------:R-:W-:Y:S05]  /*a2d0*/  BRA `(.L_x_186) ;  /* 0xffffff8c00b47947 */ /* 0x000fea000383ffff */
.L_x_59:
[----:B---3--:R-:W-:-:S07]  /*a2e0*/  MOV R0, UR5 ;  /* 0x0000000500007c02 */ /* 0x008fce0008000f00 */
.L_x_187:
[----:B-1----:R1:W2:Y:S02]  /*a2f0*/  SYNCS.PHASECHK.TRANS64.TRYWAIT P0, [R0+URZ], R3 ;  /* 0x00000003000075a7 */ /* 0x0022a400080011ff */
[----:B--2---:R-:W-:Y:S05]  /*a300*/  @!P0 NANOSLEEP.SYNCS 0x989680 ;  /* 0x009896800000895d */ /* 0x004fea0003900000 */
[----:B------:R-:W2:Y:S02]  /*a310*/  @!P0 SYNCS.PHASECHK.TRANS64 P0, [R0+URZ], R3 ;  /* 0x00000003000085a7 */ /* 0x000ea400080010ff */
[----:B--2---:R-:W-:Y:S05]  /*a320*/  @!P0 BRA `(.L_x_187) ;  /* 0xfffffffc00f08947 */ /* 0x004fea000383ffff */
[----:B------:R-:W-:Y:S05]  /*a330*/  BRA `(.L_x_188) ;  /* 0xffffff8c00c07947 */ /* 0x000fea000383ffff */
.L_x_60:
[----:B---3--:R-:W-:-:S07]  /*a340*/  MOV R0, UR5 ;  /* 0x0000000500007c02 */ /* 0x008fce0008000f00 */
.L_x_189:
[----:B-1----:R1:W2:Y:S02]  /*a350*/  SYNCS.PHASECHK.TRANS64.TRYWAIT P0, [R0+URZ], R3 ;  /* 0x00000003000075a7 */ /* 0x0022a400080011ff */
[----:B--2---:R-:W-:Y:S05]  /*a360*/  @!P0 NANOSLEEP.SYNCS 0x989680 ;  /* 0x009896800000895d */ /* 0x004fea0003900000 */
[----:B------:R-:W2:Y:S02]  /*a370*/  @!P0 SYNCS.PHASECHK.TRANS64 P0, [R0+URZ], R3 ;  /* 0x00000003000085a7 */ /* 0x000ea400080010ff */
[----:B--2---:R-:W-:Y:S05]  /*a380*/  @!P0 BRA `(.L_x_189) ;  /* 0xfffffffc00f08947 */ /* 0x004fea000383ffff */
[----:B------:R-:W-:Y:S05]  /*a390*/  BRA `(.L_x_190) ;  /* 0xffffff8c00cc7947 */ /* 0x000fea000383ffff */
.L_x_61:
[----:B---3--:R-:W-:-:S07]  /*a3a0*/  MOV R0, UR5 ;  /* 0x0000000500007c02 */ /* 0x008fce0008000f00 */
.L_x_191:
[----:B-1----:R1:W2:Y:S02]  /*a3b0*/  SYNCS.PHASECHK.TRANS64.TRYWAIT P0, [R0+URZ], R3 ;  /* 0x00000003000075a7 */ /* 0x0022a400080011ff */
[----:B--2---:R-:W-:Y:S05]  /*a3c0*/  @!P0 NANOSLEEP.SYNCS 0x989680 ;  /* 0x009896800000895d */ /* 0x004fea0003900000 */
[----:B------:R-:W2:Y:S02]  /*a3d0*/  @!P0 SYNCS.PHASECHK.TRANS64 P0, [R0+URZ], R3 ;  /* 0x00000003000085a7 */ /* 0x000ea400080010ff */
[----:B--2---:R-:W-:Y:S05]  /*a3e0*/  @!P0 BRA `(.L_x_191) ;  /* 0xfffffffc00f08947 */ /* 0x004fea000383ffff */
[----:B------:R-:W-:Y:S05]  /*a3f0*/  BRA `(.L_x_192) ;  /* 0xffffff8c00d87947 */ /* 0x000fea000383ffff */
.L_x_62:
[----:B---3--:R-:W-:-:S07]  /*a400*/  MOV R0, UR5 ;  /* 0x0000000500007c02 */ /* 0x008fce0008000f00 */
.L_x_193:
[----:B-1----:R1:W2:Y:S02]  /*a410*/  SYNCS.PHASECHK.TRANS64.TRYWAIT P0, [R0+URZ], R3 ;  /* 0x00000003000075a7 */ /* 0x0022a400080011ff */
[----:B--2---:R-:W-:Y:S05]  /*a420*/  @!P0 NANOSLEEP.SYNCS 0x989680 ;  /* 0x009896800000895d */ /* 0x004fea0003900000 */
[----:B------:R-:W2:Y:S02]  /*a430*/  @!P0 SYNCS.PHASECHK.TRANS64 P0, [R0+URZ], R3 ;  /* 0x00000003000085a7 */ /* 0x000ea400080010ff */
[----:B--2---:R-:W-:Y:S05]  /*a440*/  @!P0 BRA `(.L_x_193) ;  /* 0xfffffffc00f08947 */ /* 0x004fea000383ffff */
[----:B------:R-:W-:Y:S05]  /*a450*/  BRA `(.L_x_194) ;  /* 0xffffff8c00e47947 */ /* 0x000fea000383ffff */
.L_x_63:
[----:B---3--:R-:W-:-:S07]  /*a460*/  MOV R0, UR5 ;  /* 0x0000000500007c02 */ /* 0x008fce0008000f00 */
.L_x_195:
[----:B-1----:R1:W2:Y:S02]  /*a470*/  SYNCS.PHASECHK.TRANS64.TRYWAIT P0, [R0+URZ], R3 ;  /* 0x00000003000075a7 */ /* 0x0022a400080011ff */
[----:B--2---:R-:W-:Y:S05]  /*a480*/  @!P0 NANOSLEEP.SYNCS 0x989680 ;  /* 0x009896800000895d */ /* 0x004fea0003900000 */
[----:B------:R-:W2:Y:S02]  /*a490*/  @!P0 SYNCS.PHASECHK.TRANS64 P0, [R0+URZ], R3 ;  /* 0x00000003000085a7 */ /* 0x000ea400080010ff */
[----:B--2---:R-:W-:Y:S05]  /*a4a0*/  @!P0 BRA `(.L_x_195) ;  /* 0xfffffffc00f08947 */ /* 0x004fea000383ffff */
[----:B------:R-:W-:Y:S05]  /*a4b0*/  BRA `(.L_x_196) ;  /* 0xffffff8c00f07947 */ /* 0x000fea000383ffff */
.L_x_64:
[----:B---3--:R-:W-:-:S07]  /*a4c0*/  MOV R0, UR5 ;  /* 0x0000000500007c02 */ /* 0x008fce0008000f00 */
.L_x_197:
[----:B-1----:R1:W2:Y:S02]  /*a4d0*/  SYNCS.PHASECHK.TRANS64.TRYWAIT P0, [R0+URZ], R3 ;  /* 0x00000003000075a7 */ /* 0x0022a400080011ff */
[----:B--2---:R-:W-:Y:S05]  /*a4e0*/  @!P0 NANOSLEEP.SYNCS 0x989680 ;  /* 0x009896800000895d */ /* 0x004fea0003900000 */
[----:B------:R-:W2:Y:S02]  /*a4f0*/  @!P0 SYNCS.PHASECHK.TRANS64 P0, [R0+URZ], R3 ;  /* 0x00000003000085a7 */ /* 0x000ea400080010ff */
[----:B--2---:R-:W-:Y:S05]  /*a500*/  @!P0 BRA `(.L_x_197) ;  /* 0xfffffffc00f08947 */ /* 0x004fea000383ffff */
[----:B------:R-:W-:Y:S05]  /*a510*/  BRA `(.L_x_198) ;  /* 0xffffff8c00fc7947 */ /* 0x000fea000383ffff */
.L_x_65:
[----:B---3--:R-:W-:-:S07]  /*a520*/  MOV R0, UR5 ;  /* 0x0000000500007c02 */ /* 0x008fce0008000f00 */
.L_x_199:
[----:B-1----:R1:W2:Y:S02]  /*a530*/  SYNCS.PHASECHK.TRANS64.TRYWAIT P0, [R0+URZ], R3 ;  /* 0x00000003000075a7 */ /* 0x0022a400080011ff */
[----:B--2---:R-:W-:Y:S05]  /*a540*/  @!P0 NANOSLEEP.SYNCS 0x989680 ;  /* 0x009896800000895d */ /* 0x004fea0003900000 */
[----:B------:R-:W2:Y:S02]  /*a550*/  @!P0 SYNCS.PHASECHK.TRANS64 P0, [R0+URZ], R3 ;  /* 0x00000003000085a7 */ /* 0x000ea400080010ff */
[----:B--2---:R-:W-:Y:S05]  /*a560*/  @!P0 BRA `(.L_x_199) ;  /* 0xfffffffc00f08947 */ /* 0x004fea000383ffff */
[----:B------:R-:W-:Y:S05]  /*a570*/  BRA `(.L_x_200) ;  /* 0xffffff9000087947 */ /* 0x000fea000383ffff */
.L_x_66:
[----:B---3--:R-:W-:-:S07]  /*a580*/  MOV R0, UR5 ;  /* 0x0000000500007c02 */ /* 0x008fce0008000f00 */
.L_x_201:
[----:B-1----:R1:W2:Y:S02]  /*a590*/  SYNCS.PHASECHK.TRANS64.TRYWAIT P0, [R0+URZ], R3 ;  /* 0x00000003000075a7 */ /* 0x0022a400080011ff */
[----:B--2---:R-:W-:Y:S05]  /*a5a0*/  @!P0 NANOSLEEP.SYNCS 0x989680 ;  /* 0x009896800000895d */ /* 0x004fea0003900000 */
[----:B------:R-:W2:Y:S02]  /*a5b0*/  @!P0 SYNCS.PHASECHK.TRANS64 P0, [R0+URZ], R3 ;  /* 0x00000003000085a7 */ /* 0x000ea400080010ff */
[----:B--2---:R-:W-:Y:S05]  /*a5c0*/  @!P0 BRA `(.L_x_201) ;  /* 0xfffffffc00f08947 */ /* 0x004fea000383ffff */
[----:B------:R-:W-:Y:S05]  /*a5d0*/  BRA `(.L_x_202) ;  /* 0xffffff9000147947 */ /* 0x000fea000383ffff */
.L_x_67:
[----:B---3--:R-:W-:-:S07]  /*a5e0*/  MOV R0, UR5 ;  /* 0x0000000500007c02 */ /* 0x008fce0008000f00 */
.L_x_203:
[----:B-1----:R1:W2:Y:S02]  /*a5f0*/  SYNCS.PHASECHK.TRANS64.TRYWAIT P0, [R0+URZ], R3 ;  /* 0x00000003000075a7 */ /* 0x0022a400080011ff */
[----:B--2---:R-:W-:Y:S05]  /*a600*/  @!P0 NANOSLEEP.SYNCS 0x989680 ;  /* 0x009896800000895d */ /* 0x004fea0003900000 */
[----:B------:R-:W2:Y:S02]  /*a610*/  @!P0 SYNCS.PHASECHK.TRANS64 P0, [R0+URZ], R3 ;  /* 0x00000003000085a7 */ /* 0x000ea400080010ff */
[----:B--2---:R-:W-:Y:S05]  /*a620*/  @!P0 BRA `(.L_x_203) ;  /* 0xfffffffc00f08947 */ /* 0x004fea000383ffff */
[----:B------:R-:W-:Y:S05]  /*a630*/  BRA `(.L_x_204) ;  /* 0xffffff9000207947 */ /* 0x000fea000383ffff */
.L_x_68:
[----:B---3--:R-:W-:-:S07]  /*a640*/  MOV R0, UR5 ;  /* 0x0000000500007c02 */ /* 0x008fce0008000f00 */
.L_x_205:
[----:B-1----:R1:W2:Y:S02]  /*a650*/  SYNCS.PHASECHK.TRANS64.TRYWAIT P0, [R0+URZ], R3 ;  /* 0x00000003000075a7 */ /* 0x0022a400080011ff */
[----:B--2---:R-:W-:Y:S05]  /*a660*/  @!P0 NANOSLEEP.SYNCS 0x989680 ;  /* 0x009896800000895d */ /* 0x004fea0003900000 */
[----:B------:R-:W2:Y:S02]  /*a670*/  @!P0 SYNCS.PHASECHK.TRANS64 P0, [R0+URZ], R3 ;  /* 0x00000003000085a7 */ /* 0x000ea400080010ff */
[----:B--2---:R-:W-:Y:S05]  /*a680*/  @!P0 BRA `(.L_x_205) ;  /* 0xfffffffc00f08947 */ /* 0x004fea000383ffff */
[----:B------:R-:W-:Y:S05]  /*a690*/  BRA `(.L_x_206) ;  /* 0xffffff90002c7947 */ /* 0x000fea000383ffff */
.L_x_69:
[----:B---3--:R-:W-:-:S07]  /*a6a0*/  MOV R0, UR5 ;  /* 0x0000000500007c02 */ /* 0x008fce0008000f00 */
.L_x_207:
[----:B-1----:R1:W2:Y:S02]  /*a6b0*/  SYNCS.PHASECHK.TRANS64.TRYWAIT P0, [R0+URZ], R3 ;  /* 0x00000003000075a7 */ /* 0x0022a400080011ff */
[----:B--2---:R-:W-:Y:S05]  /*a6c0*/  @!P0 NANOSLEEP.SYNCS 0x989680 ;  /* 0x009896800000895d */ /* 0x004fea0003900000 */
[----:B------:R-:W2:Y:S02]  /*a6d0*/  @!P0 SYNCS.PHASECHK.TRANS64 P0, [R0+URZ], R3 ;  /* 0x00000003000085a7 */ /* 0x000ea400080010ff */
[----:B--2---:R-:W-:Y:S05]  /*a6e0*/  @!P0 BRA `(.L_x_207) ;  /* 0xfffffffc00f08947 */ /* 0x004fea000383ffff */
[----:B------:R-:W-:Y:S05]  /*a6f0*/  BRA `(.L_x_208) ;  /* 0xffffff9000387947 */ /* 0x000fea000383ffff */
.L_x_70:
[----:B---3--:R-:W-:-:S07]  /*a700*/  MOV R0, UR5 ;  /* 0x0000000500007c02 */ /* 0x008fce0008000f00 */
.L_x_209:
[----:B-1----:R1:W2:Y:S02]  /*a710*/  SYNCS.PHASECHK.TRANS64.TRYWAIT P0, [R0+URZ], R3 ;  /* 0x00000003000075a7 */ /* 0x0022a400080011ff */
[----:B--2---:R-:W-:Y:S05]  /*a720*/  @!P0 NANOSLEEP.SYNCS 0x989680 ;  /* 0x009896800000895d */ /* 0x004fea0003900000 */
[----:B------:R-:W2:Y:S02]  /*a730*/  @!P0 SYNCS.PHASECHK.TRANS64 P0, [R0+URZ], R3 ;  /* 0x00000003000085a7 */ /* 0x000ea400080010ff */
[----:B--2---:R-:W-:Y:S05]  /*a740*/  @!P0 BRA `(.L_x_209) ;  /* 0xfffffffc00f08947 */ /* 0x004fea000383ffff */
[----:B------:R-:W-:Y:S05]  /*a750*/  BRA `(.L_x_210) ;  /* 0xffffff9000447947 */ /* 0x000fea000383ffff */
.L_x_71:
[----:B---3--:R-:W-:-:S07]  /*a760*/  MOV R0, UR5 ;  /* 0x0000000500007c02 */ /* 0x008fce0008000f00 */
.L_x_211:
[----:B-1----:R1:W2:Y:S02]  /*a770*/  SYNCS.PHASECHK.TRANS64.TRYWAIT P0, [R0+URZ], R3 ;  /* 0x00000003000075a7 */ /* 0x0022a400080011ff */
[----:B--2---:R-:W-:Y:S05]  /*a780*/  @!P0 NANOSLEEP.SYNCS 0x989680 ;  /* 0x009896800000895d */ /* 0x004fea0003900000 */
[----:B------:R-:W2:Y:S02]  /*a790*/  @!P0 SYNCS.PHASECHK.TRANS64 P0, [R0+URZ], R3 ;  /* 0x00000003000085a7 */ /* 0x000ea400080010ff */
[----:B--2---:R-:W-:Y:S05]  /*a7a0*/  @!P0 BRA `(.L_x_211) ;  /* 0xfffffffc00f08947 */ /* 0x004fea000383ffff */
[----:B------:R-:W-:Y:S05]  /*a7b0*/  BRA `(.L_x_212) ;  /* 0xffffff9000507947 */ /* 0x000fea000383ffff */
.L_x_72:
[----:B---3--:R-:W-:-:S07]  /*a7c0*/  MOV R0, UR5 ;  /* 0x0000000500007c02 */ /* 0x008fce0008000f00 */
.L_x_213:
[----:B-1----:R1:W2:Y:S02]  /*a7d0*/  SYNCS.PHASECHK.TRANS64.TRYWAIT P0, [R0+URZ], R3 ;  /* 0x00000003000075a7 */ /* 0x0022a400080011ff */
[----:B--2---:R-:W-:Y:S05]  /*a7e0*/  @!P0 NANOSLEEP.SYNCS 0x989680 ;  /* 0x009896800000895d */ /* 0x004fea0003900000 */
[----:B------:R-:W2:Y:S02]  /*a7f0*/  @!P0 SYNCS.PHASECHK.TRANS64 P0, [R0+URZ], R3 ;  /* 0x00000003000085a7 */ /* 0x000ea400080010ff */
[----:B--2---:R-:W-:Y:S05]  /*a800*/  @!P0 BRA `(.L_x_213) ;  /* 0xfffffffc00f08947 */ /* 0x004fea000383ffff */
[----:B------:R-:W-:Y:S05]  /*a810*/  BRA `(.L_x_214) ;  /* 0xffffff90005c7947 */ /* 0x000fea000383ffff */
.L_x_73:
[----:B---3--:R-:W-:-:S07]  /*a820*/  MOV R0, UR5 ;  /* 0x0000000500007c02 */ /* 0x008fce0008000f00 */
.L_x_215:
[----:B-1----:R1:W2:Y:S02]  /*a830*/  SYNCS.PHASECHK.TRANS64.TRYWAIT P0, [R0+URZ], R3 ;  /* 0x00000003000075a7 */ /* 0x0022a400080011ff */
[----:B--2---:R-:W-:Y:S05]  /*a840*/  @!P0 NANOSLEEP.SYNCS 0x989680 ;  /* 0x009896800000895d */ /* 0x004fea0003900000 */
[----:B------:R-:W2:Y:S02]  /*a850*/  @!P0 SYNCS.PHASECHK.TRANS64 P0, [R0+URZ], R3 ;  /* 0x00000003000085a7 */ /* 0x000ea400080010ff */
[----:B--2---:R-:W-:Y:S05]  /*a860*/  @!P0 BRA `(.L_x_215) ;  /* 0xfffffffc00f08947 */ /* 0x004fea000383ffff */
[----:B------:R-:W-:Y:S05]  /*a870*/  BRA `(.L_x_216) ;  /* 0xffffff9000687947 */ /* 0x000fea000383ffff */
.L_x_74:
[----:B---3--:R-:W-:-:S07]  /*a880*/  MOV R0, UR5 ;  /* 0x0000000500007c02 */ /* 0x008fce0008000f00 */
.L_x_217:
[----:B-1----:R1:W2:Y:S02]  /*a890*/  SYNCS.PHASECHK.TRANS64.TRYWAIT P0, [R0+URZ], R3 ;  /* 0x00000003000075a7 */ /* 0x0022a400080011ff */
[----:B--2---:R-:W-:Y:S05]  /*a8a0*/  @!P0 NANOSLEEP.SYNCS 0x989680 ;  /* 0x009896800000895d */ /* 0x004fea0003900000 */
[----:B------:R-:W2:Y:S02]  /*a8b0*/  @!P0 SYNCS.PHASECHK.TRANS64 P0, [R0+URZ], R3 ;  /* 0x00000003000085a7 */ /* 0x000ea400080010ff */
[----:B--2---:R-:W-:Y:S05]  /*a8c0*/  @!P0 BRA `(.L_x_217) ;  /* 0xfffffffc00f08947 */ /* 0x004fea000383ffff */
[----:B------:R-:W-:Y:S05]  /*a8d0*/  BRA `(.L_x_218) ;  /* 0xffffff9000747947 */ /* 0x000fea000383ffff */
.L_x_77:
[----:B-1----:R1:W2:Y:S02]  /*a8e0*/  SYNCS.PHASECHK.TRANS64.TRYWAIT P0, [R0+URZ+0x290], R5 ;  /* 0x00029005000075a7 */ /* 0x0022a400080011ff */
[----:B--2---:R-:W-:Y:S05]  /*a8f0*/  @!P0 NANOSLEEP.SYNCS 0x989680 ;  /* 0x009896800000895d */ /* 0x004fea0003900000 */
[----:B------:R-:W2:Y:S02]  /*a900*/  @!P0 SYNCS.PHASECHK.TRANS64 P0, [R0+URZ+0x290], R5 ;  /* 0x00029005000085a7 */ /* 0x000ea400080010ff */
[----:B--2---:R-:W-:Y:S05]  /*a910*/  @!P0 BRA `(.L_x_77) ;  /* 0xfffffffc00f08947 */ /* 0x004fea000383ffff */
[----:B------:R-:W-:Y:S05]  /*a920*/  BRA `(.L_x_219) ;  /* 0xffffff9000d47947 */ /* 0x000fea000383ffff */
.L_x_78:
[----:B------:R-:W-:-:S07]  /*a930*/  MOV R0, UR5 ;  /* 0x0000000500007c02 */ /* 0x000fce0008000f00 */
.L_x_220:
[----:B-1----:R1:W2:Y:S02]  /*a940*/  SYNCS.PHASECHK.TRANS64.TRYWAIT P0, [R0+URZ+0x240], R7 ;  /* 0x00024007000075a7 */ /* 0x0022a400080011ff */
[----:B--2---:R-:W-:Y:S05]  /*a950*/  @!P0 NANOSLEEP.SYNCS 0x989680 ;  /* 0x009896800000895d */ /* 0x004fea0003900000 */
[----:B------:R-:W2:Y:S02]  /*a960*/  @!P0 SYNCS.PHASECHK.TRANS64 P0, [R0+URZ+0x240], R7 ;  /* 0x00024007000085a7 */ /* 0x000ea400080010ff */
[----:B--2---:R-:W-:Y:S05]  /*a970*/  @!P0 BRA `(.L_x_220) ;  /* 0xfffffffc00f08947 */ /* 0x004fea000383ffff */
[----:B------:R-:W-:Y:S05]  /*a980*/  BRA `(.L_x_221) ;  /* 0xffffff9000e47947 */ /* 0x000fea000383ffff */
.L_x_79:
[----:B-1----:R1:W2:Y:S02]  /*a990*/  SYNCS.PHASECHK.TRANS64.TRYWAIT P1, [R0+URZ+0x230], R5 ;  /* 0x00023005000075a7 */ /* 0x0022a400080211ff */
[----:B--2---:R-:W-:Y:S05]  /*a9a0*/  @!P1 NANOSLEEP.SYNCS 0x989680 ;  /* 0x009896800000995d */ /* 0x004fea0003900000 */
[----:B------:R-:W2:Y:S02]  /*a9b0*/  @!P1 SYNCS.PHASECHK.TRANS64 P1, [R0+URZ+0x230], R5 ;  /* 0x00023005000095a7 */ /* 0x000ea400080210ff */
[----:B--2---:R-:W-:Y:S05]  /*a9c0*/  @!P1 BRA `(.L_x_79) ;  /* 0xfffffffc00f09947 */ /* 0x004fea000383ffff */
[----:B------:R-:W-:Y:S05]  /*a9d0*/  BRA `(.L_x_222) ;  /* 0xffffff9400147947 */ /* 0x000fea000383ffff */
.L_x_82:
[----:B------:R-:W-:-:S07]  /*a9e0*/  MOV R0, UR5 ;  /* 0x0000000500007c02 */ /* 0x000fce0008000f00 */
.L_x_223:
[----:B-1----:R1:W2:Y:S02]  /*a9f0*/  SYNCS.PHASECHK.TRANS64.TRYWAIT P0, [R0+URZ+0x240], R3 ;  /* 0x00024003000075a7 */ /* 0x0022a400080011ff */
[----:B--2---:R-:W-:Y:S05]  /*aa00*/  @!P0 NANOSLEEP.SYNCS 0x989680 ;  /* 0x009896800000895d */ /* 0x004fea0003900000 */
[----:B------:R-:W2:Y:S02]  /*aa10*/  @!P0 SYNCS.PHASECHK.TRANS64 P0, [R0+URZ+0x240], R3 ;  /* 0x00024003000085a7 */ /* 0x000ea400080010ff */
[----:B--2---:R-:W-:Y:S05]  /*aa20*/  @!P0 BRA `(.L_x_223) ;  /* 0xfffffffc00f08947 */ /* 0x004fea000383ffff */
[----:B------:R-:W-:Y:S05]  /*aa30*/  BRA `(.L_x_81) ;  /* 0xffffff9400687947 */ /* 0x000fea000383ffff */
.L_x_91:
[----:B-1----:R-:W-:-:S04]  /*aa40*/  MOV R4, UR6 ;  /* 0x0000000600047c02 */ /* 0x002fc80008000f00 */
[----:B------:R1:W2:Y:S03]  /*aa50*/  SYNCS.PHASECHK.TRANS64.TRYWAIT P0, [R4+URZ+0x8], R5 ;  /* 0x00000805040075a7 */ /* 0x0002a600080011ff */
[----:B--2---:R-:W-:Y:S05]  /*aa60*/  @!P0 NANOSLEEP.SYNCS 0x989680 ;  /* 0x009896800000895d */ /* 0x004fea0003900000 */
[----:B------:R-:W2:Y:S02]  /*aa70*/  @!P0 SYNCS.PHASECHK.TRANS64 P0, [R4+URZ+0x8], R5 ;  /* 0x00000805040085a7 */ /* 0x000ea400080010ff */
[----:B--2---:R-:W-:Y:S05]  /*aa80*/  @!P0 BRA `(.L_x_91) ;  /* 0xfffffffc00ec8947 */ /* 0x004fea000383ffff */
[----:B------:R-:W-:Y:S05]  /*aa90*/  BRA `(.L_x_90) ;  /* 0xffffff98001c7947 */ /* 0x000fea000383ffff */
.L_x_93:
[----:B------:R-:W-:Y:S01]  /*aaa0*/  BSSY B0, `(.L_x_224) ;  /* 0x0000006000007945 */ /* 0x000fe20003800000 */
[----:B------:R-:W-:-:S07]  /*aab0*/  MOV R15, 0xffffffff ;  /* 0xffffffff000f7802 */ /* 0x000fce0000000f00 */
[----:B-1---5:R-:W-:Y:S05]  /*aac0*/  WARPSYNC.COLLECTIVE R15, `(.L_x_225) ;  /* 0x000000000f0c7348 */ /* 0x022fea0003c00000 */
[----:B------:R-:W-:Y:S02]  /*aad0*/  ELECT P6, UR79, PT ;  /* 0x00000000004f782f */ /* 0x000fe400038c0000 */
[----:B------:R-:W-:Y:S01]  /*aae0*/  MOV R14, UR79 ;  /* 0x0000004f000e7c02 */ /* 0x000fe20008000f00 */
[----:B-1---5:R-:W-:Y:S10]  /*aaf0*/  ENDCOLLECTIVE ;  /* 0x000000000000791b */ /* 0x022ff40003800000 */
.L_x_225:
[----:B------:R-:W-:Y:S05]  /*ab00*/  BSYNC B0 ;  /* 0x0000000000007941 */ /* 0x000fea0003800000 */
.L_x_224:
[----:B------:R-:W-:Y:S05]  /*ab10*/  BRA `(.L_x_226) ;  /* 0xffffff98004c7947 */ /* 0x000fea000383ffff */
.L_x_95:
[----:B-1----:R-:W-:-:S04]  /*ab20*/  MOV R2, UR6 ;  /* 0x0000000600027c02 */ /* 0x002fc80008000f00 */
[----:B------:R1:W2:Y:S03]  /*ab30*/  SYNCS.PHASECHK.TRANS64.TRYWAIT P0, [R2+URZ+0x8], R3 ;  /* 0x00000803020075a7 */ /* 0x0002a600080011ff */
[----:B--2---:R-:W-:Y:S05]  /*ab40*/  @!P0 NANOSLEEP.SYNCS 0x989680 ;  /* 0x009896800000895d */ /* 0x004fea0003900000 */
[----:B------:R-:W2:Y:S02]  /*ab50*/  @!P0 SYNCS.PHASECHK.TRANS64 P0, [R2+URZ+0x8], R3 ;  /* 0x00000803020085a7 */ /* 0x000ea400080010ff */
[----:B--2---:R-:W-:Y:S05]  /*ab60*/  @!P0 BRA `(.L_x_95) ;  /* 0xfffffffc00ec8947 */ /* 0x004fea000383ffff */
[----:B------:R-:W-:Y:S05]  /*ab70*/  BRA `(.L_x_94) ;  /* 0xffffff9800507947 */ /* 0x000fea000383ffff */
.L_x_96:
[----:B-1----:R1:W2:Y:S02]  /*ab80*/  SYNCS.PHASECHK.TRANS64.TRYWAIT P0, [R0+URZ+0x230], R5 ;  /* 0x00023005000075a7 */ /* 0x0022a400080011ff */
[----:B--2---:R-:W-:Y:S05]  /*ab90*/  @!P0 NANOSLEEP.SYNCS 0x989680 ;  /* 0x009896800000895d */ /* 0x004fea0003900000 */
[----:B------:R-:W2:Y:S02]  /*aba0*/  @!P0 SYNCS.PHASECHK.TRANS64 P0, [R0+URZ+0x230], R5 ;  /* 0x00023005000085a7 */ /* 0x000ea400080010ff */
[----:B--2---:R-:W-:Y:S05]  /*abb0*/  @!P0 BRA `(.L_x_96) ;  /* 0xfffffffc00f08947 */ /* 0x004fea000383ffff */
[----:B------:R-:W-:Y:S05]  /*abc0*/  BRA `(.L_x_227) ;  /* 0xffffff9c00247947 */ /* 0x000fea000383ffff */
.L_x_98:
[----:B------:R-:W-:-:S07]  /*abd0*/  MOV R0, UR11 ;  /* 0x0000000b00007c02 */ /* 0x000fce0008000f00 */
.L_x_228:
[----:B-1----:R1:W2:Y:S02]  /*abe0*/  SYNCS.PHASECHK.TRANS64.TRYWAIT P0, [R0+URZ+0x270], R5 ;  /* 0x00027005000075a7 */ /* 0x0022a400080011ff */
[----:B--2---:R-:W-:Y:S05]  /*abf0*/  @!P0 NANOSLEEP.SYNCS 0x989680 ;  /* 0x009896800000895d */ /* 0x004fea0003900000 */
[----:B------:R-:W2:Y:S02]  /*ac00*/  @!P0 SYNCS.PHASECHK.TRANS64 P0, [R0+URZ+0x270], R5 ;  /* 0x00027005000085a7 */ /* 0x000ea400080010ff */
[----:B--2---:R-:W-:Y:S05]  /*ac10*/  @!P0 BRA `(.L_x_228) ;  /* 0xfffffffc00f08947 */ /* 0x004fea000383ffff */
[----:B------:R-:W-:Y:S05]  /*ac20*/  BRA `(.L_x_229) ;  /* 0xffffff9c006c7947 */ /* 0x000fea000383ffff */
.L_x_101:
[----:B------:R-:W-:Y:S07]  /*ac30*/  MOV R0, UR9 ;  /* 0x0000000900007c02 */ /* 0x000fee0008000f00 */
.L_x_230:
[----:B-1----:R1:W2:Y:S02]  /*ac40*/  SYNCS.PHASECHK.TRANS64.TRYWAIT P0, [R0+URZ], R5 ;  /* 0x00000005000075a7 */ /* 0x0022a400080011ff */
[----:B--2---:R-:W-:Y:S05]  /*ac50*/  @!P0 NANOSLEEP.SYNCS 0x989680 ;  /* 0x009896800000895d */ /* 0x004fea0003900000 */
[----:B------:R-:W2:Y:S02]  /*ac60*/  @!P0 SYNCS.PHASECHK.TRANS64 P0, [R0+URZ], R5 ;  /* 0x00000005000085a7 */ /* 0x000ea400080010ff */
[----:B--2---:R-:W-:Y:S05]  /*ac70*/  @!P0 BRA `(.L_x_230) ;  /* 0xfffffffc00f08947 */ /* 0x004fea000383ffff */
[----:B------:R-:W-:Y:S05]  /*ac80*/  BRA `(.L_x_100) ;  /* 0xffffff9c00847947 */ /* 0x000fea000383ffff */
.L_x_105:
[----:B-1----:R-:W-:-:S07]  /*ac90*/  MOV R0, UR7 ;  /* 0x0000000700007c02 */ /* 0x002fce0008000f00 */
.L_x_231:
[----:B-1----:R1:W2:Y:S02]  /*aca0*/  SYNCS.PHASECHK.TRANS64.TRYWAIT P0, [R0+URZ], R3 ;  /* 0x00000003000075a7 */ /* 0x0022a400080011ff */
[----:B--2---:R-:W-:Y:S05]  /*acb0*/  @!P0 NANOSLEEP.SYNCS 0x989680 ;  /* 0x009896800000895d */ /* 0x004fea0003900000 */
[----:B------:R-:W2:Y:S02]  /*acc0*/  @!P0 SYNCS.PHASECHK.TRANS64 P0, [R0+URZ], R3 ;  /* 0x00000003000085a7 */ /* 0x000ea400080010ff */
[----:B--2---:R-:W-:Y:S05]  /*acd0*/  @!P0 BRA `(.L_x_231) ;  /* 0xfffffffc00f08947 */ /* 0x004fea000383ffff */
[----:B------:R-:W-:Y:S05]  /*ace0*/  BRA `(.L_x_232) ;  /* 0xffffffa0003c7947 */ /* 0x000fea000383ffff */
.L_x_106:
[----:B------:R-:W-:-:S07]  /*acf0*/  MOV R0, UR7 ;  /* 0x0000000700007c02 */ /* 0x000fce0008000f00 */
.L_x_233:
[----:B-1----:R1:W2:Y:S02]  /*ad00*/  SYNCS.PHASECHK.TRANS64.TRYWAIT P0, [R0+URZ], R3 ;  /* 0x00000003000075a7 */ /* 0x0022a400080011ff */
[----:B--2---:R-:W-:Y:S05]  /*ad10*/  @!P0 NANOSLEEP.SYNCS 0x989680 ;  /* 0x009896800000895d */ /* 0x004fea0003900000 */
[----:B------:R-:W2:Y:S02]  /*ad20*/  @!P0 SYNCS.PHASECHK.TRANS64 P0, [R0+URZ], R3 ;  /* 0x00000003000085a7 */ /* 0x000ea400080010ff */
[----:B--2---:R-:W-:Y:S05]  /*ad30*/  @!P0 BRA `(.L_x_233) ;  /* 0xfffffffc00f08947 */ /* 0x004fea000383ffff */
[----:B------:R-:W-:Y:S05]  /*ad40*/  BRA `(.L_x_234) ;  /* 0xffffffa000487947 */ /* 0x000fea000383ffff */
.L_x_107:
[----:B------:R-:W-:-:S07]  /*ad50*/  MOV R0, UR7 ;  /* 0x0000000700007c02 */ /* 0x000fce0008000f00 */
.L_x_235:
[----:B-1----:R1:W2:Y:S02]  /*ad60*/  SYNCS.PHASECHK.TRANS64.TRYWAIT P0, [R0+URZ], R3 ;  /* 0x00000003000075a7 */ /* 0x0022a400080011ff */
[----:B--2---:R-:W-:Y:S05]  /*ad70*/  @!P0 NANOSLEEP.SYNCS 0x989680 ;  /* 0x009896800000895d */ /* 0x004fea0003900000 */
[----:B------:R-:W2:Y:S02]  /*ad80*/  @!P0 SYNCS.PHASECHK.TRANS64 P0, [R0+URZ], R3 ;  /* 0x00000003000085a7 */ /* 0x000ea400080010ff */
[----:B--2---:R-:W-:Y:S05]  /*ad90*/  @!P0 BRA `(.L_x_235) ;  /* 0xfffffffc00f08947 */ /* 0x004fea000383ffff */
[----:B------:R-:W-:Y:S05]  /*ada0*/  BRA `(.L_x_236) ;  /* 0xffffffa000547947 */ /* 0x000fea000383ffff */
.L_x_110:
[----:B------:R-:W-:-:S07]  /*adb0*/  MOV R0, UR8 ;  /* 0x0000000800007c02 */ /* 0x000fce0008000f00 */
.L_x_237:
[----:B-1----:R1:W2:Y:S02]  /*adc0*/  SYNCS.PHASECHK.TRANS64.TRYWAIT P1, [R0+URZ+0x2b0], R3 ;  /* 0x0002b003000075a7 */ /* 0x0022a400080211ff */
[----:B--2---:R-:W-:Y:S05]  /*add0*/  @!P1 NANOSLEEP.SYNCS 0x989680 ;  /* 0x009896800000995d */ /* 0x004fea0003900000 */
[----:B------:R-:W2:Y:S02]  /*ade0*/  @!P1 SYNCS.PHASECHK.TRANS64 P1, [R0+URZ+0x2b0], R3 ;  /* 0x0002b003000095a7 */ /* 0x000ea400080210ff */
[----:B--2---:R-:W-:Y:S05]  /*adf0*/  @!P1 BRA `(.L_x_237) ;  /* 0xfffffffc00f09947 */ /* 0x004fea000383ffff */
[----:B------:R-:W-:Y:S05]  /*ae00*/  BRA `(.L_x_238) ;  /* 0xffffffa000a07947 */ /* 0x000fea000383ffff */
.L_x_115:
[----:B--2---:R2:W4:Y:S02]  /*ae10*/  SYNCS.PHASECHK.TRANS64.TRYWAIT P0, [R0+URZ+0x230], R3 ;  /* 0x00023003000075a7 */ /* 0x00452400080011ff */
[----:B----4-:R-:W-:Y:S05]  /*ae20*/  @!P0 NANOSLEEP.SYNCS 0x989680 ;  /* 0x009896800000895d */ /* 0x010fea0003900000 */
[----:B------:R-:W4:Y:S02]  /*ae30*/  @!P0 SYNCS.PHASECHK.TRANS64 P0, [R0+URZ+0x230], R3 ;  /* 0x00023003000085a7 */ /* 0x000f2400080010ff */
[----:B----4-:R-:W-:Y:S05]  /*ae40*/  @!P0 BRA `(.L_x_115) ;  /* 0xfffffffc00f08947 */ /* 0x010fea000383ffff */
[----:B------:R-:W-:Y:S05]  /*ae50*/  BRA `(.L_x_239) ;  /* 0xffffffa400ac7947 */ /* 0x000fea000383ffff */
.L_x_118:
[----:B------:R-:W-:Y:S07]  /*ae60*/  MOV R0, UR6 ;  /* 0x0000000600007c02 */ /* 0x000fee0008000f00 */
.L_x_240:
[----:B--2---:R2:W4:Y:S02]  /*ae70*/  SYNCS.PHASECHK.TRANS64.TRYWAIT P0, [R0+URZ+0x228], R3 ;  /* 0x00022803000075a7 */ /* 0x00452400080011ff */
[----:B----4-:R-:W-:Y:S05]  /*ae80*/  @!P0 NANOSLEEP.SYNCS 0x989680 ;  /* 0x009896800000895d */ /* 0x010fea0003900000 */
[----:B------:R-:W4:Y:S02]  /*ae90*/  @!P0 SYNCS.PHASECHK.TRANS64 P0, [R0+URZ+0x228], R3 ;  /* 0x00022803000085a7 */ /* 0x000f2400080010ff */
[----:B----4-:R-:W-:Y:S05]  /*aea0*/  @!P0 BRA `(.L_x_240) ;  /* 0xfffffffc00f08947 */ /* 0x010fea000383ffff */
[----:B------:R-:W-:Y:S05]  /*aeb0*/  BRA `(.L_x_117) ;  /* 0xffffffa8008c7947 */ /* 0x000fea000383ffff */
.L_x_121:
[----:B--2---:R-:W-:Y:S07]  /*aec0*/  MOV R3, UR6 ;  /* 0x0000000600037c02 */ /* 0x004fee0008000f00 */
.L_x_241:
[----:B-1----:R1:W2:Y:S02]  /*aed0*/  SYNCS.PHASECHK.TRANS64.TRYWAIT P0, [R3+URZ+0x210], R12 ;  /* 0x0002100c030075a7 */ /* 0x0022a400080011ff */
[----:B--2---:R-:W-:Y:S05]  /*aee0*/  @!P0 NANOSLEEP.SYNCS 0x989680 ;  /* 0x009896800000895d */ /* 0x004fea0003900000 */
[----:B------:R-:W2:Y:S02]  /*aef0*/  @!P0 SYNCS.PHASECHK.TRANS64 P0, [R3+URZ+0x210], R12 ;  /* 0x0002100c030085a7 */ /* 0x000ea400080010ff */
[----:B--2---:R-:W-:Y:S05]  /*af00*/  @!P0 BRA `(.L_x_241) ;  /* 0xfffffffc00f08947 */ /* 0x004fea000383ffff */
[----:B------:R-:W-:Y:S05]  /*af10*/  BRA `(.L_x_242) ;  /* 0xffffffac00047947 */ /* 0x000fea000383ffff */
.L_x_122:
[----:B------:R-:W-:Y:S07]  /*af20*/  MOV R3, UR6 ;  /* 0x0000000600037c02 */ /* 0x000fee0008000f00 */
.L_x_243:
[----:B-1----:R1:W2:Y:S02]  /*af30*/  SYNCS.PHASECHK.TRANS64.TRYWAIT P0, [R3+URZ+0x218], R12 ;  /* 0x0002180c030075a7 */ /* 0x0022a400080011ff */
[----:B--2---:R-:W-:Y:S05]  /*af40*/  @!P0 NANOSLEEP.SYNCS 0x989680 ;  /* 0x009896800000895d */ /* 0x004fea0003900000 */
[----:B------:R-:W2:Y:S02]  /*af50*/  @!P0 SYNCS.PHASECHK.TRANS64 P0, [R3+URZ+0x218], R12 ;  /* 0x0002180c030085a7 */ /* 0x000ea400080010ff */
[----:B--2---:R-:W-:Y:S05]  /*af60*/  @!P0 BRA `(.L_x_243) ;  /* 0xfffffffc00f08947 */ /* 0x004fea000383ffff */
[----:B------:R-:W-:Y:S05]  /*af70*/  BRA `(.L_x_244) ;  /* 0xffffffac00847947 */ /* 0x000fea000383ffff */
.L_x_124:
[----:B------:R-:W-:-:S07]  /*af80*/  MOV R0, UR6 ;  /* 0x0000000600007c02 */ /* 0x000fce0008000f00 */
.L_x_245:
[----:B-1----:R1:W4:Y:S02]  /*af90*/  SYNCS.PHASECHK.TRANS64.TRYWAIT P0, [R0+URZ+0x210], R3 ;  /* 0x00021003000075a7 */ /* 0x00232400080011ff */
[----:B----4-:R-:W-:Y:S05]  /*afa0*/  @!P0 NANOSLEEP.SYNCS 0x989680 ;  /* 0x009896800000895d */ /* 0x010fea0003900000 */
[----:B------:R-:W4:Y:S02]  /*afb0*/  @!P0 SYNCS.PHASECHK.TRANS64 P0, [R0+URZ+0x210], R3 ;  /* 0x00021003000085a7 */ /* 0x000f2400080010ff */
[----:B----4-:R-:W-:Y:S05]  /*afc0*/  @!P0 BRA `(.L_x_245) ;  /* 0xfffffffc00f08947 */ /* 0x010fea000383ffff */
[----:B------:R-:W-:Y:S05]  /*afd0*/  BRA `(.L_x_246) ;  /* 0xffffffac00f47947 */ /* 0x000fea000383ffff */
.L_x_126:
[----:B--2---:R2:W3:Y:S02]  /*afe0*/  SYNCS.PHASECHK.TRANS64.TRYWAIT P0, [R0+URZ+0x230], R3 ;  /* 0x00023003000075a7 */ /* 0x0044e400080011ff */
[----:B---3--:R-:W-:Y:S05]  /*aff0*/  @!P0 NANOSLEEP.SYNCS 0x989680 ;  /* 0x009896800000895d */ /* 0x008fea0003900000 */
[----:B------:R-:W3:Y:S02]  /*b000*/  @!P0 SYNCS.PHASECHK.TRANS64 P0, [R0+URZ+0x230], R3 ;  /* 0x00023003000085a7 */ /* 0x000ee400080010ff */
[----:B---3--:R-:W-:Y:S05]  /*b010*/  @!P0 BRA `(.L_x_126) ;  /* 0xfffffffc00f08947 */ /* 0x008fea000383ffff */
[----:B------:R-:W-:Y:S05]  /*b020*/  BRA `(.L_x_247) ;  /* 0xffffffb000bc7947 */ /* 0x000fea000383ffff */
.L_x_137:
[----:B-1----:R1:W3:Y:S02]  /*b030*/  SYNCS.PHASECHK.TRANS64.TRYWAIT P1, [R3+URZ+0x200], R0 ;  /* 0x00020000030075a7 */ /* 0x0022e400080211ff */
[----:B---3--:R-:W-:Y:S05]  /*b040*/  @!P1 NANOSLEEP.SYNCS 0x989680 ;  /* 0x009896800000995d */ /* 0x008fea0003900000 */
[----:B------:R-:W3:Y:S02]  /*b050*/  @!P1 SYNCS.PHASECHK.TRANS64 P1, [R3+URZ+0x200], R0 ;  /* 0x00020000030095a7 */ /* 0x000ee400080210ff */
[----:B---3--:R-:W-:Y:S05]  /*b060*/  @!P1 BRA `(.L_x_137) ;  /* 0xfffffffc00f09947 */ /* 0x008fea000383ffff */
[----:B------:R-:W-:Y:S05]  /*b070*/  BRA `(.L_x_136) ;  /* 0xffffffbc00e07947 */ /* 0x000fea000383ffff */
.L_x_139:
[----:B-1----:R1:W4:Y:S02]  /*b080*/  SYNCS.PHASECHK.TRANS64.TRYWAIT P0, [R195+URZ+0x250], R2 ;  /* 0x00025002c30075a7 */ /* 0x00232400080011ff */
[----:B----4-:R-:W-:Y:S05]  /*b090*/  @!P0 NANOSLEEP.SYNCS 0x989680 ;  /* 0x009896800000895d */ /* 0x010fea0003900000 */
[----:B------:R-:W4:Y:S02]  /*b0a0*/  @!P0 SYNCS.PHASECHK.TRANS64 P0, [R195+URZ+0x250], R2 ;  /* 0x00025002c30085a7 */ /* 0x000f2400080010ff */
[----:B----4-:R-:W-:Y:S05]  /*b0b0*/  @!P0 BRA `(.L_x_139) ;  /* 0xfffffffc00f08947 */ /* 0x010fea000383ffff */
[----:B------:R-:W-:Y:S05]  /*b0c0*/  BRA `(.L_x_138) ;  /* 0xffffffc0003c7947 */ /* 0x000fea000383ffff */
.L_x_148:
[----:B--2---:R2:W3:Y:S02]  /*b0d0*/  SYNCS.PHASECHK.TRANS64.TRYWAIT P0, [R216+URZ+0x200], R3 ;  /* 0x00020003d80075a7 */ /* 0x0044e400080011ff */
[----:B---3--:R-:W-:Y:S05]  /*b0e0*/  @!P0 NANOSLEEP.SYNCS 0x989680 ;  /* 0x009896800000895d */ /* 0x008fea0003900000 */
[----:B------:R-:W3:Y:S02]  /*b0f0*/  @!P0 SYNCS.PHASECHK.TRANS64 P0, [R216+URZ+0x200], R3 ;  /* 0x00020003d80085a7 */ /* 0x000ee400080010ff */
[----:B---3--:R-:W-:Y:S05]  /*b100*/  @!P0 BRA `(.L_x_148) ;  /* 0xfffffffc00f08947 */ /* 0x008fea000383ffff */
[----:B------:R-:W-:Y:S05]  /*b110*/  BRA `(.L_x_147) ;  /* 0xffffffd400487947 */ /* 0x000fea000383ffff */
        .weak           $__internal_0_$__cuda_sm10x_tcgen05_guardrail_trap_col_being_dealloced_not_returned_by_alloc
        .type           $__internal_0_$__cuda_sm10x_tcgen05_guardrail_trap_col_being_dealloced_not_returned_by_alloc,@function
        .size           $__internal_0_$__cuda_sm10x_tcgen05_guardrail_trap_col_being_dealloced_not_returned_by_alloc,($__internal_1_$__cuda_sm10x_tcgen05_guardrail_trap_phase_invalid_during_alloc - $__internal_0_$__cuda_sm10x_tcgen05_guardrail_trap_col_being_dealloced_not_returned_by_alloc)
$__internal_0_$__cuda_sm10x_tcgen05_guardrail_trap_col_being_dealloced_not_returned_by_alloc:
[----:B------:R-:W-:Y:S05]  /*b120*/  BPT.TRAP 0x1 ;  /* 0x000000040000795c */ /* 0x000fea0000300000 */
[----:B------:R-:W-:-:S04]  /*b130*/  HFMA2 R3, -RZ, RZ, 0, 0 ;  /* 0x00000000ff037431 */ /* 0x000fc800000001ff */
[----:B------:R-:W-:Y:S05]  /*b140*/  RET.REL.NODEC R2 `(_ZN7cutlass13device_kernelINS_4gemm6kernel13GemmUniversalIN4cute5tupleIJiiiiEEENS1_10collective13CollectiveMmaINS1_35MainloopSm100TmaUmmaWarpSpecializedILi32ELi2ELi4ENS5_IJNS4_1CILi2EEENSA_ILi1EEESC_EEEEENS5_IJNSA_ILi256EEENSA_ILi128EEENSA_ILi32EEEEEENS_12float_e4m3_tENS5_IJlSC_lEEESJ_SK_NS4_8TiledMMAINS4_8MMA_AtomIJNS4_10MMA_TraitsINS4_25SM100_MMA_F8F6F4_2x1SM_SSEJSJ_SJ_fSF_SG_NS4_17integral_constantINS4_4UMMA5MajorELSR_0EEESS_NSP_INSQ_7ScaleInELST_0EEESU_EEEEEENS4_6LayoutINS5_IJSC_SC_SC_EEENS5_IJNSA_ILi0EEESZ_SZ_EEEEENS5_IJNS4_10UnderscoreES12_S12_EEEEENS4_18SM100_TMA_2SM_LOADENS4_14ComposedLayoutINS4_7SwizzleILi1ELi4ELi3EEENS4_18smem_ptr_flag_bitsILi8EEENSX_INS5_IJNSA_ILi8EEESH_EEENS5_IJSH_SC_EEEEEEEvNS4_8identityES15_S1F_vS1G_EENS_8epilogue10collective18CollectiveEpilogueINS1I_23Sm100TmaWarpSpecializedILi2ELi2ELi64ELb0ELb0EEEJNS5_IJSG_SG_SH_EEENS5_IJNSX_ISG_SC_EENSX_INSA_ILi64EEESC_EEEEESJ_SK_SJ_SK_NS1I_6fusion15FusionCallbacksIS1M_NS1S_17LinearCombinationISJ_fSJ_fLNS_15FloatRoundStyleE2EEES1N_S1R_JEEENS4_5SM1004TMEM4LOAD26SM100_TMEM_LOAD_32dp32b64xENS4_13SM90_TMA_LOADENS16_INS17_ILi2ELi4ELi3EEES1A_NSX_INS5_IJS1B_S1P_EEENS5_IJS1P_SC_EEEEEEENS4_39AutoVectorizingCopyWithAssumedAlignmentILi128EEENS4_14SM90_TMA_STOREES27_S29_S29_EEEvvEEEEvNT_6ParamsE) ;  /* 0xffffff4c02ac7950 */ /* 0x000fea0003c3ffff */
        .weak           $__internal_1_$__cuda_sm10x_tcgen05_guardrail_trap_phase_invalid_during_alloc
        .type           $__internal_1_$__cuda_sm10x_tcgen05_guardrail_trap_phase_invalid_during_alloc,@function
        .size           $__internal_1_$__cuda_sm10x_tcgen05_guardrail_trap_phase_invalid_during_alloc,($__internal_2_$__cuda_sm10x_tcgen05_guardrail_trap_unallocated_columns_being_dealloced - $__internal_1_$__cuda_sm10x_tcgen05_guardrail_trap_phase_invalid_during_alloc)
$__internal_1_$__cuda_sm10x_tcgen05_guardrail_trap_phase_invalid_during_alloc:
[----:B------:R-:W-:Y:S05]  /*b150*/  BPT.TRAP 0x1 ;  /* 0x000000040000795c */ /* 0x000fea0000300000 */
[----:B------:R-:W-:-:S04]  /*b160*/  MOV R3, 0x0 ;  /* 0x0000000000037802 */ /* 0x000fc80000000f00 */
[----:B------:R-:W-:Y:S05]  /*b170*/  RET.REL.NODEC R2 `(_ZN7cutlass13device_kernelINS_4gemm6kernel13GemmUniversalIN4cute5tupleIJiiiiEEENS1_10collective13CollectiveMmaINS1_35MainloopSm100TmaUmmaWarpSpecializedILi32ELi2ELi4ENS5_IJNS4_1CILi2EEENSA_ILi1EEESC_EEEEENS5_IJNSA_ILi256EEENSA_ILi128EEENSA_ILi32EEEEEENS_12float_e4m3_tENS5_IJlSC_lEEESJ_SK_NS4_8TiledMMAINS4_8MMA_AtomIJNS4_10MMA_TraitsINS4_25SM100_MMA_F8F6F4_2x1SM_SSEJSJ_SJ_fSF_SG_NS4_17integral_constantINS4_4UMMA5MajorELSR_0EEESS_NSP_INSQ_7ScaleInELST_0EEESU_EEEEEENS4_6LayoutINS5_IJSC_SC_SC_EEENS5_IJNSA_ILi0EEESZ_SZ_EEEEENS5_IJNS4_10UnderscoreES12_S12_EEEEENS4_18SM100_TMA_2SM_LOADENS4_14ComposedLayoutINS4_7SwizzleILi1ELi4ELi3EEENS4_18smem_ptr_flag_bitsILi8EEENSX_INS5_IJNSA_ILi8EEESH_EEENS5_IJSH_SC_EEEEEEEvNS4_8identityES15_S1F_vS1G_EENS_8epilogue10collective18CollectiveEpilogueINS1I_23Sm100TmaWarpSpecializedILi2ELi2ELi64ELb0ELb0EEEJNS5_IJSG_SG_SH_EEENS5_IJNSX_ISG_SC_EENSX_INSA_ILi64EEESC_EEEEESJ_SK_SJ_SK_NS1I_6fusion15FusionCallbacksIS1M_NS1S_17LinearCombinationISJ_fSJ_fLNS_15FloatRoundStyleE2EEES1N_S1R_JEEENS4_5SM1004TMEM4LOAD26SM100_TMEM_LOAD_32dp32b64xENS4_13SM90_TMA_LOADENS16_INS17_ILi2ELi4ELi3EEES1A_NSX_INS5_IJS1B_S1P_EEENS5_IJS1P_SC_EEEEEEENS4_39AutoVectorizingCopyWithAssumedAlignmentILi128EEENS4_14SM90_TMA_STOREES27_S29_S29_EEEvvEEEEvNT_6ParamsE) ;  /* 0xffffff4c02a07950 */ /* 0x000fea0003c3ffff */
        .weak           $__internal_2_$__cuda_sm10x_tcgen05_guardrail_trap_unallocated_columns_being_dealloced
        .type           $__internal_2_$__cuda_sm10x_tcgen05_guardrail_trap_unallocated_columns_being_dealloced,@function
        .size           $__internal_2_$__cuda_sm10x_tcgen05_guardrail_trap_unallocated_columns_being_dealloced,(.L_x_249 - $__internal_2_$__cuda_sm10x_tcgen05_guardrail_trap_unallocated_columns_being_dealloced)
$__internal_2_$__cuda_sm10x_tcgen05_guardrail_trap_unallocated_columns_being_dealloced:
[----:B------:R-:W-:Y:S05]  /*b180*/  BPT.TRAP 0x1 ;  /* 0x000000040000795c */ /* 0x000fea0000300000 */
[----:B------:R-:W-:-:S04]  /*b190*/  HFMA2 R3, -RZ, RZ, 0, 0 ;  /* 0x00000000ff037431 */ /* 0x000fc800000001ff */
[----:B------:R-:W-:Y:S05]  /*b1a0*/  RET.REL.NODEC R2 `(_ZN7cutlass13device_kernelINS_4gemm6kernel13GemmUniversalIN4cute5tupleIJiiiiEEENS1_10collective13CollectiveMmaINS1_35MainloopSm100TmaUmmaWarpSpecializedILi32ELi2ELi4ENS5_IJNS4_1CILi2EEENSA_ILi1EEESC_EEEEENS5_IJNSA_ILi256EEENSA_ILi128EEENSA_ILi32EEEEEENS_12float_e4m3_tENS5_IJlSC_lEEESJ_SK_NS4_8TiledMMAINS4_8MMA_AtomIJNS4_10MMA_TraitsINS4_25SM100_MMA_F8F6F4_2x1SM_SSEJSJ_SJ_fSF_SG_NS4_17integral_constantINS4_4UMMA5MajorELSR_0EEESS_NSP_INSQ_7ScaleInELST_0EEESU_EEEEEENS4_6LayoutINS5_IJSC_SC_SC_EEENS5_IJNSA_ILi0EEESZ_SZ_EEEEENS5_IJNS4_10UnderscoreES12_S12_EEEEENS4_18SM100_TMA_2SM_LOADENS4_14ComposedLayoutINS4_7SwizzleILi1ELi4ELi3EEENS4_18smem_ptr_flag_bitsILi8EEENSX_INS5_IJNSA_ILi8EEESH_EEENS5_IJSH_SC_EEEEEEEvNS4_8identityES15_S1F_vS1G_EENS_8epilogue10collective18CollectiveEpilogueINS1I_23Sm100TmaWarpSpecializedILi2ELi2ELi64ELb0ELb0EEEJNS5_IJSG_SG_SH_EEENS5_IJNSX_ISG_SC_EENSX_INSA_ILi64EEESC_EEEEESJ_SK_SJ_SK_NS1I_6fusion15FusionCallbacksIS1M_NS1S_17LinearCombinationISJ_fSJ_fLNS_15FloatRoundStyleE2EEES1N_S1R_JEEENS4_5SM1004TMEM4LOAD26SM100_TMEM_LOAD_32dp32b64xENS4_13SM90_TMA_LOADENS16_INS17_ILi2ELi4ELi3EEES1A_NSX_INS5_IJS1B_S1P_EEENS5_IJS1P_SC_EEEEEEENS4_39AutoVectorizingCopyWithAssumedAlignmentILi128EEENS4_14SM90_TMA_STOREES27_S29_S29_EEEvvEEEEvNT_6ParamsE) ;  /* 0xffffff4c02947950 */ /* 0x000fea0003c3ffff */
.L_x_248:
[----:B------:R-:W-:-:S00]  /*b1b0*/  BRA `(.L_x_248) ;  /* 0xfffffffc00fc7947 */ /* 0x000fc0000383ffff */
[----:B------:R-:W-:-:S00]  /*b1c0*/  NOP ;  /* 0x0000000000007918 */ /* 0x000fc00000000000 */
        /* <DEDUP_REMOVED lines=11> */
.L_x_249:


//--------------------- .nv.global.init           --------------------------
	.section	.nv.global.init,"aw",@progbits
.nv.global.init:
	.type		$str$27,@object
	.size		$str$27,($str$28 - $str$27)
$str$27:
        /*0000*/ 	.byte	0x28, 0x61, 0x64, 0x64, 0x72, 0x65, 0x73, 0x73, 0x20, 0x26, 0x20, 0x6d, 0x61, 0x73, 0x6b, 0x29
        /*0010*/ 	.byte	0x20, 0x3d, 0x3d, 0x20, 0x30, 0x00
	.type		$str$28,@object
	.size		$str$28,($str$26 - $str$28)
$str$28:
        /*0016*/ 	.byte	0x2f, 0x74, 0x6d, 0x70, 0x2f, 0x63, 0x75, 0x74, 0x6c, 0x61, 0x73, 0x73, 0x5f, 0x73, 0x77, 0x65
        /*0026*/ 	.byte	0x65, 0x70, 0x5f, 0x73, 0x72, 0x63, 0x2f, 0x69, 0x6e, 0x63, 0x6c, 0x75, 0x64, 0x65, 0x2f, 0x63
        /*0036*/ 	.byte	0x75, 0x74, 0x65, 0x2f, 0x70, 0x6f, 0x69, 0x6e, 0x74, 0x65, 0x72, 0x5f, 0x66, 0x6c, 0x61, 0x67
        /*0046*/ 	.byte	0x67, 0x65, 0x64, 0x2e, 0x68, 0x70, 0x70, 0x00
	.type		$str$26,@object
	.size		$str$26,($str$25 - $str$26)
$str$26:
        /*004e*/ 	.byte	0x2f, 0x74, 0x6d, 0x70, 0x2f, 0x63, 0x75, 0x74, 0x6c, 0x61, 0x73, 0x73, 0x5f, 0x73, 0x77, 0x65
        /*005e*/ 	.byte	0x65, 0x70, 0x5f, 0x73, 0x72, 0x63, 0x2f, 0x69, 0x6e, 0x63, 0x6c, 0x75, 0x64, 0x65, 0x2f, 0x63
        /*006e*/ 	.byte	0x75, 0x74, 0x65, 0x2f, 0x61, 0x74, 0x6f, 0x6d, 0x2f, 0x63, 0x6f, 0x70, 0x79, 0x5f, 0x74, 0x72
        /*007e*/ 	.byte	0x61, 0x69, 0x74, 0x73, 0x5f, 0x73, 0x6d, 0x31, 0x30, 0x30, 0x2e, 0x68, 0x70, 0x70, 0x00
	.type		$str$25,@object
	.size		$str$25,(__unnamed_1 - $str$25)
$str$25:
        /*008d*/ 	.byte	0x28, 0x28, 0x75, 0x69, 0x6e, 0x74, 0x33, 0x32, 0x5f, 0x74, 0x28, 0x74, 0x68, 0x72, 0x65, 0x61
        /*009d*/ 	.byte	0x64, 0x49, 0x64, 0x78, 0x2e, 0x78, 0x29, 0x20, 0x2f, 0x20, 0x33, 0x32, 0x29, 0x20, 0x25, 0x20
        /*00ad*/ 	.byte	0x34, 0x29, 0x20, 0x3d, 0x3d, 0x20, 0x28, 0x28, 0x28, 0x74, 0x6d, 0x65, 0x6d, 0x5f, 0x61, 0x64
        /*00bd*/ 	.byte	0x64, 0x72, 0x20, 0x3e, 0x3e, 0x20, 0x31, 0x36, 0x29, 0x20, 0x2f, 0x20, 0x33, 0x32, 0x29, 0x20
        /*00cd*/ 	.byte	0x25, 0x20, 0x34, 0x29, 0x00
	.type		__unnamed_1,@object
	.size		__unnamed_1,(__unnamed_2 - __unnamed_1)
__unnamed_1:
        /*00d2*/ 	.byte	0x61, 0x75, 0x74, 0x6f, 0x20, 0x63, 0x75, 0x74, 0x65, 0x3a, 0x3a, 0x61, 0x73, 0x5f, 0x70, 0x6f
        /* <DEDUP_REMOVED lines=24> */
        /*0262*/ 	.byte	0x43, 0x3c, 0x38, 0x31, 0x39, 0x32, 0x3e, 0x3e, 0x3e, 0x3e, 0x5d, 0x00
	.type		__unnamed_2,@object
	.size		__unnamed_2,(.L_2 - __unnamed_2)
__unnamed_2:
        /* <DEDUP_REMOVED lines=42> */
        /*050e*/ 	.byte	0x3e, 0x3e, 0x3e, 0x3e, 0x5d, 0x00
.L_2:


//--------------------- .nv.shared._ZN7cutlass13device_kernelINS_4gemm6kernel13GemmUniversalIN4cute5tupleIJiiiiEEENS1_10collective13CollectiveMmaINS1_35MainloopSm100TmaUmmaWarpSpecializedILi32ELi2ELi4ENS5_IJNS4_1CILi2EEENSA_ILi1EEESC_EEEEENS5_IJNSA_ILi256EEENSA_ILi128EEENSA_ILi32EEEEEENS_12float_e4m3_tENS5_IJlSC_lEEESJ_SK_NS4_8TiledMMAINS4_8MMA_AtomIJNS4_10MMA_TraitsINS4_25SM100_MMA_F8F6F4_2x1SM_SSEJSJ_SJ_fSF_SG_NS4_17integral_constantINS4_4UMMA5MajorELSR_0EEESS_NSP_INSQ_7ScaleInELST_0EEESU_EEEEEENS4_6LayoutINS5_IJSC_SC_SC_EEENS5_IJNSA_ILi0EEESZ_SZ_EEEEENS5_IJNS4_10UnderscoreES12_S12_EEEEENS4_18SM100_TMA_2SM_LOADENS4_14ComposedLayoutINS4_7SwizzleILi1ELi4ELi3EEENS4_18smem_ptr_flag_bitsILi8EEENSX_INS5_IJNSA_ILi8EEESH_EEENS5_IJSH_SC_EEEEEEEvNS4_8identityES15_S1F_vS1G_EENS_8epilogue10collective18CollectiveEpilogueINS1I_23Sm100TmaWarpSpecializedILi2ELi2ELi64ELb0ELb0EEEJNS5_IJSG_SG_SH_EEENS5_IJNSX_ISG_SC_EENSX_INSA_ILi64EEESC_EEEEESJ_SK_SJ_SK_NS1I_6fusion15FusionCallbacksIS1M_NS1S_17LinearCombinationISJ_fSJ_fLNS_15FloatRoundStyleE2EEES1N_S1R_JEEENS4_5SM1004TMEM4LOAD26SM100_TMEM_LOAD_32dp32b64xENS4_13SM90_TMA_LOADENS16_INS17_ILi2ELi4ELi3EEES1A_NSX_INS5_IJS1B_S1P_EEENS5_IJS1P_SC_EEEEEEENS4_39AutoVectorizingCopyWithAssumedAlignmentILi128EEENS4_14SM90_TMA_STOREES27_S29_S29_EEEvvEEEEvNT_6ParamsE --------------------------
	.section	.nv.shared._ZN7cutlass13device_kernelINS_4gemm6kernel13GemmUniversalIN4cute5tupleIJiiiiEEENS1_10collective13CollectiveMmaINS1_35MainloopSm100TmaUmmaWarpSpecializedILi32ELi2ELi4ENS5_IJNS4_1CILi2EEENSA_ILi1EEESC_EEEEENS5_IJNSA_ILi256EEENSA_ILi128EEENSA_ILi32EEEEEENS_12float_e4m3_tENS5_IJlSC_lEEESJ_SK_NS4_8TiledMMAINS4_8MMA_AtomIJNS4_10MMA_TraitsINS4_25SM100_MMA_F8F6F4_2x1SM_SSEJSJ_SJ_fSF_SG_NS4_17integral_constantINS4_4UMMA5MajorELSR_0EEESS_NSP_INSQ_7ScaleInELST_0EEESU_EEEEEENS4_6LayoutINS5_IJSC_SC_SC_EEENS5_IJNSA_ILi0EEESZ_SZ_EEEEENS5_IJNS4_10UnderscoreES12_S12_EEEEENS4_18SM100_TMA_2SM_LOADENS4_14ComposedLayoutINS4_7SwizzleILi1ELi4ELi3EEENS4_18smem_ptr_flag_bitsILi8EEENSX_INS5_IJNSA_ILi8EEESH_EEENS5_IJSH_SC_EEEEEEEvNS4_8identityES15_S1F_vS1G_EENS_8epilogue10collective18CollectiveEpilogueINS1I_23Sm100TmaWarpSpecializedILi2ELi2ELi64ELb0ELb0EEEJNS5_IJSG_SG_SH_EEENS5_IJNSX_ISG_SC_EENSX_INSA_ILi64EEESC_EEEEESJ_SK_SJ_SK_NS1I_6fusion15FusionCallbacksIS1M_NS1S_17LinearCombinationISJ_fSJ_fLNS_15FloatRoundStyleE2EEES1N_S1R_JEEENS4_5SM1004TMEM4LOAD26SM100_TMEM_LOAD_32dp32b64xENS4_13SM90_TMA_LOADENS16_INS17_ILi2ELi4ELi3EEES1A_NSX_INS5_IJS1B_S1P_EEENS5_IJS1P_SC_EEEEEEENS4_39AutoVectorizingCopyWithAssumedAlignmentILi128EEENS4_14SM90_TMA_STOREES27_S29_S29_EEEvvEEEEvNT_6ParamsE,"aw",@nobits
	.sectionflags	@""
	.align	16
	.zero		1024


//--------------------- .nv.shared.reserved.0     --------------------------
	.section	.nv.shared.reserved.0,"aw",@nobits
	.weak		__nv_reservedSMEM_offset_0_alias
	.size		__nv_reservedSMEM_offset_0_alias, 0, 64
	.other		__nv_reservedSMEM_offset_0_alias,@"STO_CUDA_RESERVED_SHARED STV_DEFAULT"
__nv_reservedSMEM_offset_0_alias:
	.zero		0
.nv.shared.reserved.0:
	.zero		64
	.weak		__nv_reservedSMEM_tcgen05_partition
	.type		__nv_reservedSMEM_tcgen05_partition,@object
	.size		__nv_reservedSMEM_tcgen05_partition,(.L_0 - __nv_reservedSMEM_tcgen05_partition)
__nv_reservedSMEM_tcgen05_partition:
	.zero		32
.L_0:


//--------------------- .nv.global                --------------------------
	.section	.nv.global,"aw",@nobits
.nv.global:
	.type		_ZN39_INTERNAL_0c9f13c9_4_k_cu_72de5ab0_78764cute1_E,@object
	.size		_ZN39_INTERNAL_0c9f13c9_4_k_cu_72de5ab0_78764cute1_E,(_ZN39_INTERNAL_0c9f13c9_4_k_cu_72de5ab0_78764cuda3std3__45__cpo6cbeginE - _ZN39_INTERNAL_0c9f13c9_4_k_cu_72de5ab0_78764cute1_E)
_ZN39_INTERNAL_0c9f13c9_4_k_cu_72de5ab0_78764cute1_E:
	.zero		1
	.type		_ZN39_INTERNAL_0c9f13c9_4_k_cu_72de5ab0_78764cuda3std3__45__cpo6cbeginE,@object
	.size		_ZN39_INTERNAL_0c9f13c9_4_k_cu_72de5ab0_78764cuda3std3__45__cpo6cbeginE,(_ZN39_INTERNAL_0c9f13c9_4_k_cu_72de5ab0_78764cuda3std3__48in_placeE - _ZN39_INTERNAL_0c9f13c9_4_k_cu_72de5ab0_78764cuda3std3__45__cpo6cbeginE)
_ZN39_INTERNAL_0c9f13c9_4_k_cu_72de5ab0_78764cuda3std3__45__cpo6cbeginE:
	.zero		1
	.type		_ZN39_INTERNAL_0c9f13c9_4_k_cu_72de5ab0_78764cuda3std3__48in_placeE,@object
	.size		_ZN39_INTERNAL_0c9f13c9_4_k_cu_72de5ab0_78764cuda3std3__48in_placeE,(_ZN39_INTERNAL_0c9f13c9_4_k_cu_72de5ab0_78764cuda3std6ranges3__45__cpo9iter_moveE - _ZN39_INTERNAL_0c9f13c9_4_k_cu_72de5ab0_78764cuda3std3__48in_placeE)
_ZN39_INTERNAL_0c9f13c9_4_k_cu_72de5ab0_78764cuda3std3__48in_placeE:
	.zero		1
	.type		_ZN39_INTERNAL_0c9f13c9_4_k_cu_72de5ab0_78764cuda3std6ranges3__45__cpo9iter_moveE,@object
	.size		_ZN39_INTERNAL_0c9f13c9_4_k_cu_72de5ab0_78764cuda3std6ranges3__45__cpo9iter_moveE,(_ZN39_INTERNAL_0c9f13c9_4_k_cu_72de5ab0_78764cuda3std3__45__cpo5beginE - _ZN39_INTERNAL_0c9f13c9_4_k_cu_72de5ab0_78764cuda3std6ranges3__45__cpo9iter_moveE)
_ZN39_INTERNAL_0c9f13c9_4_k_cu_72de5ab0_78764cuda3std6ranges3__45__cpo9iter_moveE:
	.zero		1
	.type		_ZN39_INTERNAL_0c9f13c9_4_k_cu_72de5ab0_78764cuda3std3__45__cpo5beginE,@object
	.size		_ZN39_INTERNAL_0c9f13c9_4_k_cu_72de5ab0_78764cuda3std3__45__cpo5beginE,(_ZN39_INTERNAL_0c9f13c9_4_k_cu_72de5ab0_78764cuda3std3__441_GLOBAL__N__0c9f13c9_4_k_cu_72de5ab0_78766ignoreE - _ZN39_INTERNAL_0c9f13c9_4_k_cu_72de5ab0_78764cuda3std3__45__cpo5beginE)
_ZN39_INTERNAL_0c9f13c9_4_k_cu_72de5ab0_78764cuda3std3__45__cpo5beginE:
	.zero		1
	.type		_ZN39_INTERNAL_0c9f13c9_4_k_cu_72de5ab0_78764cuda3std3__441_GLOBAL__N__0c9f13c9_4_k_cu_72de5ab0_78766ignoreE,@object
	.size		_ZN39_INTERNAL_0c9f13c9_4_k_cu_72de5ab0_78764cuda3std3__441_GLOBAL__N__0c9f13c9_4_k_cu_72de5ab0_78766ignoreE,(_ZN39_INTERNAL_0c9f13c9_4_k_cu_72de5ab0_78764cute7productE - _ZN39_INTERNAL_0c9f13c9_4_k_cu_72de5ab0_78764cuda3std3__441_GLOBAL__N__0c9f13c9_4_k_cu_72de5ab0_78766ignoreE)
_ZN39_INTERNAL_0c9f13c9_4_k_cu_72de5ab0_78764cuda3std3__441_GLOBAL__N__0c9f13c9_4_k_cu_72de5ab0_78766ignoreE:
	.zero		1
	.type		_ZN39_INTERNAL_0c9f13c9_4_k_cu_72de5ab0_78764cute7productE,@object
	.size		_ZN39_INTERNAL_0c9f13c9_4_k_cu_72de5ab0_78764cute7productE,(_ZN39_INTERNAL_0c9f13c9_4_k_cu_72de5ab0_78764cuda3std3__45__cpo3endE - _ZN39_INTERNAL_0c9f13c9_4_k_cu_72de5ab0_78764cute7productE)
_ZN39_INTERNAL_0c9f13c9_4_k_cu_72de5ab0_78764cute7productE:
	.zero		1
	.type		_ZN39_INTERNAL_0c9f13c9_4_k_cu_72de5ab0_78764cuda3std3__45__cpo3endE,@object
	.size		_ZN39_INTERNAL_0c9f13c9_4_k_cu_72de5ab0_78764cuda3std3__45__cpo3endE,(_ZN39_INTERNAL_0c9f13c9_4_k_cu_72de5ab0_78764cuda3std3__419piecewise_constructE - _ZN39_INTERNAL_0c9f13c9_4_k_cu_72de5ab0_78764cuda3std3__45__cpo3endE)
_ZN39_INTERNAL_0c9f13c9_4_k_cu_72de5ab0_78764cuda3std3__45__cpo3endE:
	.zero		1
	.type		_ZN39_INTERNAL_0c9f13c9_4_k_cu_72de5ab0_78764cuda3std3__419piecewise_constructE,@object
	.size		_ZN39_INTERNAL_0c9f13c9_4_k_cu_72de5ab0_78764cuda3std3__419piecewise_constructE,(_ZN39_INTERNAL_0c9f13c9_4_k_cu_72de5ab0_78764cuda3std3__45__cpo4cendE - _ZN39_INTERNAL_0c9f13c9_4_k_cu_72de5ab0_78764cuda3std3__419piecewise_constructE)
_ZN39_INTERNAL_0c9f13c9_4_k_cu_72de5ab0_78764cuda3std3__419piecewise_constructE:
	.zero		1
	.type		_ZN39_INTERNAL_0c9f13c9_4_k_cu_72de5ab0_78764cuda3std3__45__cpo4cendE,@object
	.size		_ZN39_INTERNAL_0c9f13c9_4_k_cu_72de5ab0_78764cuda3std3__45__cpo4cendE,(_ZN39_INTERNAL_0c9f13c9_4_k_cu_72de5ab0_78764cuda3std6ranges3__45__cpo4swapE - _ZN39_INTERNAL_0c9f13c9_4_k_cu_72de5ab0_78764cuda3std3__45__cpo4cendE)
_ZN39_INTERNAL_0c9f13c9_4_k_cu_72de5ab0_78764cuda3std3__45__cpo4cendE:
	.zero		1
	.type		_ZN39_INTERNAL_0c9f13c9_4_k_cu_72de5ab0_78764cuda3std6ranges3__45__cpo4swapE,@object
	.size		_ZN39_INTERNAL_0c9f13c9_4_k_cu_72de5ab0_78764cuda3std6ranges3__45__cpo4swapE,(.L_10 - _ZN39_INTERNAL_0c9f13c9_4_k_cu_72de5ab0_78764cuda3std6ranges3__45__cpo4swapE)
_ZN39_INTERNAL_0c9f13c9_4_k_cu_72de5ab0_78764cuda3std6ranges3__45__cpo4swapE:
	.zero		1
.L_10:


//--------------------- .nv.constant0._ZN7cutlass13device_kernelINS_4gemm6kernel13GemmUniversalIN4cute5tupleIJiiiiEEENS1_10collective13CollectiveMmaINS1_35MainloopSm100TmaUmmaWarpSpecializedILi32ELi2ELi4ENS5_IJNS4_1CILi2EEENSA_ILi1EEESC_EEEEENS5_IJNSA_ILi256EEENSA_ILi128EEENSA_ILi32EEEEEENS_12float_e4m3_tENS5_IJlSC_lEEESJ_SK_NS4_8TiledMMAINS4_8MMA_AtomIJNS4_10MMA_TraitsINS4_25SM100_MMA_F8F6F4_2x1SM_SSEJSJ_SJ_fSF_SG_NS4_17integral_constantINS4_4UMMA5MajorELSR_0EEESS_NSP_INSQ_7ScaleInELST_0EEESU_EEEEEENS4_6LayoutINS5_IJSC_SC_SC_EEENS5_IJNSA_ILi0EEESZ_SZ_EEEEENS5_IJNS4_10UnderscoreES12_S12_EEEEENS4_18SM100_TMA_2SM_LOADENS4_14ComposedLayoutINS4_7SwizzleILi1ELi4ELi3EEENS4_18smem_ptr_flag_bitsILi8EEENSX_INS5_IJNSA_ILi8EEESH_EEENS5_IJSH_SC_EEEEEEEvNS4_8identityES15_S1F_vS1G_EENS_8epilogue10collective18CollectiveEpilogueINS1I_23Sm100TmaWarpSpecializedILi2ELi2ELi64ELb0ELb0EEEJNS5_IJSG_SG_SH_EEENS5_IJNSX_ISG_SC_EENSX_INSA_ILi64EEESC_EEEEESJ_SK_SJ_SK_NS1I_6fusion15FusionCallbacksIS1M_NS1S_17LinearCombinationISJ_fSJ_fLNS_15FloatRoundStyleE2EEES1N_S1R_JEEENS4_5SM1004TMEM4LOAD26SM100_TMEM_LOAD_32dp32b64xENS4_13SM90_TMA_LOADENS16_INS17_ILi2ELi4ELi3EEES1A_NSX_INS5_IJS1B_S1P_EEENS5_IJS1P_SC_EEEEEEENS4_39AutoVectorizingCopyWithAssumedAlignmentILi128EEENS4_14SM90_TMA_STOREES27_S29_S29_EEEvvEEEEvNT_6ParamsE --------------------------
	.section	.nv.constant0._ZN7cutlass13device_kernelINS_4gemm6kernel13GemmUniversalIN4cute5tupleIJiiiiEEENS1_10collective13CollectiveMmaINS1_35MainloopSm100TmaUmmaWarpSpecializedILi32ELi2ELi4ENS5_IJNS4_1CILi2EEENSA_ILi1EEESC_EEEEENS5_IJNSA_ILi256EEENSA_ILi128EEENSA_ILi32EEEEEENS_12float_e4m3_tENS5_IJlSC_lEEESJ_SK_NS4_8TiledMMAINS4_8MMA_AtomIJNS4_10MMA_TraitsINS4_25SM100_MMA_F8F6F4_2x1SM_SSEJSJ_SJ_fSF_SG_NS4_17integral_constantINS4_4UMMA5MajorELSR_0EEESS_NSP_INSQ_7ScaleInELST_0EEESU_EEEEEENS4_6LayoutINS5_IJSC_SC_SC_EEENS5_IJNSA_ILi0EEESZ_SZ_EEEEENS5_IJNS4_10UnderscoreES12_S12_EEEEENS4_18SM100_TMA_2SM_LOADENS4_14ComposedLayoutINS4_7SwizzleILi1ELi4ELi3EEENS4_18smem_ptr_flag_bitsILi8EEENSX_INS5_IJNSA_ILi8EEESH_EEENS5_IJSH_SC_EEEEEEEvNS4_8identityES15_S1F_vS1G_EENS_8epilogue10collective18CollectiveEpilogueINS1I_23Sm100TmaWarpSpecializedILi2ELi2ELi64ELb0ELb0EEEJNS5_IJSG_SG_SH_EEENS5_IJNSX_ISG_SC_EENSX_INSA_ILi64EEESC_EEEEESJ_SK_SJ_SK_NS1I_6fusion15FusionCallbacksIS1M_NS1S_17LinearCombinationISJ_fSJ_fLNS_15FloatRoundStyleE2EEES1N_S1R_JEEENS4_5SM1004TMEM4LOAD26SM100_TMEM_LOAD_32dp32b64xENS4_13SM90_TMA_LOADENS16_INS17_ILi2ELi4ELi3EEES1A_NSX_INS5_IJS1B_S1P_EEENS5_IJS1P_SC_EEEEEEENS4_39AutoVectorizingCopyWithAssumedAlignmentILi128EEENS4_14SM90_TMA_STOREES27_S29_S29_EEEvvEEEEvNT_6ParamsE,"a",@progbits
	.sectionflags	@""
	.align	4
.nv.constant0._ZN7cutlass13device_kernelINS_4gemm6kernel13GemmUniversalIN4cute5tupleIJiiiiEEENS1_10collective13CollectiveMmaINS1_35MainloopSm100TmaUmmaWarpSpecializedILi32ELi2ELi4ENS5_IJNS4_1CILi2EEENSA_ILi1EEESC_EEEEENS5_IJNSA_ILi256EEENSA_ILi128EEENSA_ILi32EEEEEENS_12float_e4m3_tENS5_IJlSC_lEEESJ_SK_NS4_8TiledMMAINS4_8MMA_AtomIJNS4_10MMA_TraitsINS4_25SM100_MMA_F8F6F4_2x1SM_SSEJSJ_SJ_fSF_SG_NS4_17integral_constantINS4_4UMMA5MajorELSR_0EEESS_NSP_INSQ_7ScaleInELST_0EEESU_EEEEEENS4_6LayoutINS5_IJSC_SC_SC_EEENS5_IJNSA_ILi0EEESZ_SZ_EEEEENS5_IJNS4_10UnderscoreES12_S12_EEEEENS4_18SM100_TMA_2SM_LOADENS4_14ComposedLayoutINS4_7SwizzleILi1ELi4ELi3EEENS4_18smem_ptr_flag_bitsILi8EEENSX_INS5_IJNSA_ILi8EEESH_EEENS5_IJSH_SC_EEEEEEEvNS4_8identityES15_S1F_vS1G_EENS_8epilogue10collective18CollectiveEpilogueINS1I_23Sm100TmaWarpSpecializedILi2ELi2ELi64ELb0ELb0EEEJNS5_IJSG_SG_SH_EEENS5_IJNSX_ISG_SC_EENSX_INSA_ILi64EEESC_EEEEESJ_SK_SJ_SK_NS1I_6fusion15FusionCallbacksIS1M_NS1S_17LinearCombinationISJ_fSJ_fLNS_15FloatRoundStyleE2EEES1N_S1R_JEEENS4_5SM1004TMEM4LOAD26SM100_TMEM_LOAD_32dp32b64xENS4_13SM90_TMA_LOADENS16_INS17_ILi2ELi4ELi3EEES1A_NSX_INS5_IJS1B_S1P_EEENS5_IJS1P_SC_EEEEEEENS4_39AutoVectorizingCopyWithAssumedAlignmentILi128EEENS4_14SM90_TMA_STOREES27_S29_S29_EEEvvEEEEvNT_6ParamsE:
	.zero		2944


//--------------------- SYMBOLS --------------------------

	.type		.nv.reservedSmem.offset0,@object
	.size		.nv.reservedSmem.offset0,0x4
	.type		.nv.reservedSmem.cap,@object
	.size		.nv.reservedSmem.cap,0x4
	.type		__assertfail,@function
